	.target	sm_90a

	.elftype	@"ET_EXEC"


//--------------------- .note.nv.tkinfo           --------------------------
	.section	.note.nv.tkinfo,"",@"SHT_NOTE"
	.sectionflags	@"SHF_NOTE_NV_TKINFO"
	.tkinfo
        /*0018*/ 	.word	0x00000002
        /*0030*/ 	.string	""
        /*0030*/ 	.string	"ptxas"
        /*0030*/ 	.string	"Cuda compilation tools, release 13.0, V13.0.88"
        /*0030*/ 	.string	"Build cuda_13.0.r13.0/compiler.36424714_0"
        /*0030*/ 	.string	"-v  -suppress-debug-info  -lineinfo  -arch sm_90a "



//--------------------- .note.nv.cuinfo           --------------------------
	.section	.note.nv.cuinfo,"",@"SHT_NOTE"
	.sectionflags	@"SHF_NOTE_NV_CUINFO"
        /*0018*/ 	.short	0x0002
        /*001a*/ 	.short	0x005a
        /*001c*/ 	.short	0x0082
	.zero		2


//--------------------- .nv.info                  --------------------------
	.section	.nv.info,"",@"SHT_CUDA_INFO"
	.align	4


	//----- nvinfo : EIATTR_REGCOUNT
	.align		4
        /*0000*/ 	.byte	0x04, 0x2f
        /*0002*/ 	.short	(.L_1 - .L_0)
	.align		4
.L_0:
        /*0004*/ 	.word	index@(matmul_kernel)
        /*0008*/ 	.word	0x000000ff


	//----- nvinfo : EIATTR_FRAME_SIZE
	.align		4
.L_1:
        /*000c*/ 	.byte	0x04, 0x11
        /*000e*/ 	.short	(.L_3 - .L_2)
	.align		4
.L_2:
        /*0010*/ 	.word	index@(matmul_kernel)
        /*0014*/ 	.word	0x00000160


	//----- nvinfo : EIATTR_MIN_STACK_SIZE
	.align		4
.L_3:
        /*0018*/ 	.byte	0x04, 0x12
        /*001a*/ 	.short	(.L_5 - .L_4)
	.align		4
.L_4:
        /*001c*/ 	.word	index@(matmul_kernel)
        /*0020*/ 	.word	0x00000160
.L_5:


//--------------------- .nv.compat                --------------------------
	.section	.nv.compat,"",@"SHT_CUDA_COMPAT_INFO"
	.align	4
        /*0000*/ 	.byte	0x02, 0x09, 0x01, 0x00, 0x02, 0x02, 0x04, 0x00, 0x02, 0x05, 0x05, 0x00, 0x03, 0x07, 0x01, 0x01
        /*0010*/ 	.byte	0x02, 0x03, 0x00, 0x00, 0x02, 0x06, 0x01, 0x00, 0x04, 0x0b, 0x08, 0x00, 0x00, 0x00, 0x00, 0x00
        /*0020*/ 	.byte	0x00, 0x00, 0x00, 0x00


//--------------------- .nv.info.matmul_kernel    --------------------------
	.section	.nv.info.matmul_kernel,"",@"SHT_CUDA_INFO"
	.sectionflags	@""
	.align	4


	//----- nvinfo : EIATTR_CUDA_API_VERSION
	.align		4
        /*0000*/ 	.byte	0x04, 0x37
        /*0002*/ 	.short	(.L_7 - .L_6)
.L_6:
        /*0004*/ 	.word	0x00000082


	//----- nvinfo : EIATTR_KPARAM_INFO
	.align		4
.L_7:
        /*0008*/ 	.byte	0x04, 0x17
        /*000a*/ 	.short	(.L_9 - .L_8)
.L_8:
        /*000c*/ 	.word	0x00000000
        /*0010*/ 	.short	0x000d
        /*0012*/ 	.short	0x0048
        /*0014*/ 	.byte	0x00, 0xf4, 0x21, 0x00


	//----- nvinfo : EIATTR_KPARAM_INFO
	.align		4
.L_9:
        /*0018*/ 	.byte	0x04, 0x17
        /*001a*/ 	.short	(.L_11 - .L_10)
.L_10:
        /*001c*/ 	.word	0x00000000
        /*0020*/ 	.short	0x000c
        /*0022*/ 	.short	0x0040
        /*0024*/ 	.byte	0x00, 0xf4, 0x21, 0x00


	//----- nvinfo : EIATTR_KPARAM_INFO
	.align		4
.L_11:
        /*0028*/ 	.byte	0x04, 0x17
        /*002a*/ 	.short	(.L_13 - .L_12)
.L_12:
        /*002c*/ 	.word	0x00000000
        /*0030*/ 	.short	0x000b
        /*0032*/ 	.short	0x0038
        /*0034*/ 	.byte	0x00, 0xf0, 0x11, 0x00


	//----- nvinfo : EIATTR_KPARAM_INFO
	.align		4
.L_13:
        /*0038*/ 	.byte	0x04, 0x17
        /*003a*/ 	.short	(.L_15 - .L_14)
.L_14:
        /*003c*/ 	.word	0x00000000
        /*0040*/ 	.short	0x000a
        /*0042*/ 	.short	0x0034
        /*0044*/ 	.byte	0x00, 0xf0, 0x11, 0x00


	//----- nvinfo : EIATTR_KPARAM_INFO
	.align		4
.L_15:
        /*0048*/ 	.byte	0x04, 0x17
        /*004a*/ 	.short	(.L_17 - .L_16)
.L_16:
        /*004c*/ 	.word	0x00000000
        /*0050*/ 	.short	0x0009
        /*0052*/ 	.short	0x0030
        /*0054*/ 	.byte	0x00, 0xf0, 0x11, 0x00


	//----- nvinfo : EIATTR_KPARAM_INFO
	.align		4
.L_17:
        /*0058*/ 	.byte	0x04, 0x17
        /*005a*/ 	.short	(.L_19 - .L_18)
.L_18:
        /*005c*/ 	.word	0x00000000
        /*0060*/ 	.short	0x0008
        /*0062*/ 	.short	0x002c
        /*0064*/ 	.byte	0x00, 0xf0, 0x11, 0x00


	//----- nvinfo : EIATTR_KPARAM_INFO
	.align		4
.L_19:
        /*0068*/ 	.byte	0x04, 0x17
        /*006a*/ 	.short	(.L_21 - .L_20)
.L_20:
        /*006c*/ 	.word	0x00000000
        /*0070*/ 	.short	0x0007
        /*0072*/ 	.short	0x0028
        /*0074*/ 	.byte	0x00, 0xf0, 0x11, 0x00


	//----- nvinfo : EIATTR_KPARAM_INFO
	.align		4
.L_21:
        /*0078*/ 	.byte	0x04, 0x17
        /*007a*/ 	.short	(.L_23 - .L_22)
.L_22:
        /*007c*/ 	.word	0x00000000
        /*0080*/ 	.short	0x0006
        /*0082*/ 	.short	0x0024
        /*0084*/ 	.byte	0x00, 0xf0, 0x11, 0x00


	//----- nvinfo : EIATTR_KPARAM_INFO
	.align		4
.L_23:
        /*0088*/ 	.byte	0x04, 0x17
        /*008a*/ 	.short	(.L_25 - .L_24)
.L_24:
        /*008c*/ 	.word	0x00000000
        /*0090*/ 	.short	0x0005
        /*0092*/ 	.short	0x0020
        /*0094*/ 	.byte	0x00, 0xf0, 0x11, 0x00


	//----- nvinfo : EIATTR_KPARAM_INFO
	.align		4
.L_25:
        /*0098*/ 	.byte	0x04, 0x17
        /*009a*/ 	.short	(.L_27 - .L_26)
.L_26:
        /*009c*/ 	.word	0x00000000
        /*00a0*/ 	.short	0x0004
        /*00a2*/ 	.short	0x001c
        /*00a4*/ 	.byte	0x00, 0xf0, 0x11, 0x00


	//----- nvinfo : EIATTR_KPARAM_INFO
	.align		4
.L_27:
        /*00a8*/ 	.byte	0x04, 0x17
        /*00aa*/ 	.short	(.L_29 - .L_28)
.L_28:
        /*00ac*/ 	.word	0x00000000
        /*00b0*/ 	.short	0x0003
        /*00b2*/ 	.short	0x0018
        /*00b4*/ 	.byte	0x00, 0xf0, 0x11, 0x00


	//----- nvinfo : EIATTR_KPARAM_INFO
	.align		4
.L_29:
        /*00b8*/ 	.byte	0x04, 0x17
        /*00ba*/ 	.short	(.L_31 - .L_30)
.L_30:
        /*00bc*/ 	.word	0x00000000
        /*00c0*/ 	.short	0x0002
        /*00c2*/ 	.short	0x0010
        /*00c4*/ 	.byte	0x00, 0xf4, 0x21, 0x00


	//----- nvinfo : EIATTR_KPARAM_INFO
	.align		4
.L_31:
        /*00c8*/ 	.byte	0x04, 0x17
        /*00ca*/ 	.short	(.L_33 - .L_32)
.L_32:
        /*00cc*/ 	.word	0x00000000
        /*00d0*/ 	.short	0x0001
        /*00d2*/ 	.short	0x0008
        /*00d4*/ 	.byte	0x00, 0xf4, 0x21, 0x00


	//----- nvinfo : EIATTR_KPARAM_INFO
	.align		4
.L_33:
        /*00d8*/ 	.byte	0x04, 0x17
        /*00da*/ 	.short	(.L_35 - .L_34)
.L_34:
        /*00dc*/ 	.word	0x00000000
        /*00e0*/ 	.short	0x0000
        /*00e2*/ 	.short	0x0000
        /*00e4*/ 	.byte	0x00, 0xf4, 0x21, 0x00


	//----- nvinfo : EIATTR_EXPLICIT_CLUSTER
	.align		4
.L_35:
        /*00e8*/ 	.byte	0x01, 0x3e
	.zero		2


	//----- nvinfo : EIATTR_CTA_PER_CLUSTER
	.align		4
        /*00ec*/ 	.byte	0x04, 0x3d
        /*00ee*/ 	.short	(.L_37 - .L_36)
.L_36:
        /*00f0*/ 	.word	0x00000004
        /*00f4*/ 	.word	0x00000001
        /*00f8*/ 	.word	0x00000001


	//----- nvinfo : EIATTR_SPARSE_MMA_MASK
	.align		4
.L_37:
        /*00fc*/ 	.byte	0x03, 0x50
        /*00fe*/ 	.short	0x0000


	//----- nvinfo : EIATTR_MAXREG_COUNT
	.align		4
        /*0100*/ 	.byte	0x03, 0x1b
        /*0102*/ 	.short	0x00ff


	//----- nvinfo : EIATTR_NUM_BARRIERS
	.align		4
        /*0104*/ 	.byte	0x02, 0x4c
        /*0106*/ 	.byte	0x01
	.zero		1


	//----- nvinfo : EIATTR_ANNOTATIONS
	.align		4
        /*0108*/ 	.byte	0x04, 0x55
        /*010a*/ 	.short	(.L_39 - .L_38)


	//   ....[0]....
.L_38:
        /*010c*/ 	.word	0x00000001
        /*0110*/ 	.byte	0xf0, 0x06, 0x00, 0x00, 0x01, 0x00, 0x00, 0x00, 0x20, 0x07, 0x00, 0x00, 0x01, 0x00, 0x00, 0x00
        /* <DEDUP_REMOVED lines=98> */
        /*0740*/ 	.byte	0x70, 0xad, 0x00, 0x00


	//----- nvinfo : EIATTR_MERCURY_ISA_VERSION
	.align		4
.L_39:
        /*0744*/ 	.byte	0x03, 0x5f
        /*0746*/ 	.short	0x0101


	//----- nvinfo : EIATTR_EXIT_INSTR_OFFSETS
	.align		4
        /*0748*/ 	.byte	0x04, 0x1c
        /*074a*/ 	.short	(.L_41 - .L_40)


	//   ....[0]....
.L_40:
        /*074c*/ 	.word	0x0000b0a0


	//   ....[1]....
        /*0750*/ 	.word	0x0000b0d0


	//----- nvinfo : EIATTR_REQNTID
	.align		4
.L_41:
        /*0754*/ 	.byte	0x04, 0x10
        /*0756*/ 	.short	(.L_43 - .L_42)
.L_42:
        /*0758*/ 	.word	0x00000080
        /*075c*/ 	.word	0x00000001
        /*0760*/ 	.word	0x00000001


	//----- nvinfo : EIATTR_CBANK_PARAM_SIZE
	.align		4
.L_43:
        /*0764*/ 	.byte	0x03, 0x19
        /*0766*/ 	.short	0x0050


	//----- nvinfo : EIATTR_PARAM_CBANK
	.align		4
        /*0768*/ 	.byte	0x04, 0x0a
        /*076a*/ 	.short	(.L_45 - .L_44)
	.align		4
.L_44:
        /*076c*/ 	.word	index@(.nv.constant0.matmul_kernel)
        /*0770*/ 	.short	0x0210
        /*0772*/ 	.short	0x0050


	//----- nvinfo : EIATTR_SW_WAR
	.align		4
.L_45:
        /*0774*/ 	.byte	0x04, 0x36
        /*0776*/ 	.short	(.L_47 - .L_46)
.L_46:
        /*0778*/ 	.word	0x00000008
.L_47:


//--------------------- .nv.callgraph             --------------------------
	.section	.nv.callgraph,"",@"SHT_CUDA_CALLGRAPH"
	.align	4
	.sectionentsize	8
	.align		4
        /*0000*/ 	.word	0x00000000
	.align		4
        /*0004*/ 	.word	0xffffffff
	.align		4
        /*0008*/ 	.word	0x00000000
	.align		4
        /*000c*/ 	.word	0xfffffffe
	.align		4
        /*0010*/ 	.word	0x00000000
	.align		4
        /*0014*/ 	.word	0xfffffffd
	.align		4
        /*0018*/ 	.word	0x00000000
	.align		4
        /*001c*/ 	.word	0xfffffffc


//--------------------- .text.matmul_kernel       --------------------------
	.section	.text.matmul_kernel,"ax",@progbits
	.align	128
        .global         matmul_kernel
        .type           matmul_kernel,@function
        .size           matmul_kernel,(.L_x_3 - matmul_kernel)
        .other          matmul_kernel,@"STO_CUDA_ENTRY STV_DEFAULT"
matmul_kernel:
.text.matmul_kernel:
[----:B------:R-:W0:Y:S08]  /*0000*/  LDC R1, c[0x0][0x28] ;  /* 0x00000a00ff017b82 */ /* 0x000e300000000800 */
[----:B------:R-:W1:Y:S01]  /*0010*/  LDC.64 R76, c[0x0][0x228] ;  /* 0x00008a00ff4c7b82 */ /* 0x000e620000000a00 */
[----:B------:R-:W2:Y:S01]  /*0020*/  S2R R95, SR_TID.X ;  /* 0x00000000005f7919 */ /* 0x000ea20000002100 */
[----:B0-----:R-:W-:Y:S01]  /*0030*/  VIADD R1, R1, 0xfffffea0 ;  /* 0xfffffea001017836 */ /* 0x001fe20000000000 */
[----:B------:R-:W-:Y:S01]  /*0040*/  ULDC.64 UR14, c[0x0][0x208] ;  /* 0x00008200000e7ab9 */ /* 0x000fe20000000a00 */
[----:B------:R-:W-:-:S02]  /*0050*/  CS2R R24, SRZ ;  /* 0x0000000000187805 */ /* 0x000fc4000001ff00 */
[----:B------:R-:W-:Y:S02]  /*0060*/  CS2R R26, SRZ ;  /* 0x00000000001a7805 */ /* 0x000fe4000001ff00 */
[----:B------:R-:W-:Y:S02]  /*0070*/  CS2R R32, SRZ ;  /* 0x0000000000207805 */ /* 0x000fe4000001ff00 */
[----:B------:R-:W-:Y:S01]  /*0080*/  CS2R R34, SRZ ;  /* 0x0000000000227805 */ /* 0x000fe2000001ff00 */
[----:B------:R-:W0:Y:S01]  /*0090*/  S2UR UR4, SR_CTAID.X ;  /* 0x00000000000479c3 */ /* 0x000e220000002500 */
[----:B------:R-:W-:Y:S02]  /*00a0*/  CS2R R40, SRZ ;  /* 0x0000000000287805 */ /* 0x000fe4000001ff00 */
[----:B------:R-:W-:Y:S02]  /*00b0*/  CS2R R42, SRZ ;  /* 0x00000000002a7805 */ /* 0x000fe4000001ff00 */
[----:B------:R-:W-:-:S02]  /*00c0*/  CS2R R48, SRZ ;  /* 0x0000000000307805 */ /* 0x000fc4000001ff00 */
[----:B------:R-:W-:Y:S02]  /*00d0*/  CS2R R50, SRZ ;  /* 0x0000000000327805 */ /* 0x000fe4000001ff00 */
[----:B------:R-:W-:Y:S02]  /*00e0*/  CS2R R56, SRZ ;  /* 0x0000000000387805 */ /* 0x000fe4000001ff00 */
[----:B------:R-:W-:Y:S02]  /*00f0*/  CS2R R58, SRZ ;  /* 0x00000000003a7805 */ /* 0x000fe4000001ff00 */
[----:B------:R-:W-:Y:S01]  /*0100*/  CS2R R64, SRZ ;  /* 0x0000000000407805 */ /* 0x000fe2000001ff00 */
[----:B------:R-:W3:Y:S01]  /*0110*/  S2UR UR12, SR_CgaCtaId ;  /* 0x00000000000c79c3 */ /* 0x000ee20000008800 */
[----:B------:R-:W-:Y:S02]  /*0120*/  CS2R R66, SRZ ;  /* 0x0000000000427805 */ /* 0x000fe4000001ff00 */
[----:B------:R-:W-:-:S02]  /*0130*/  CS2R R72, SRZ ;  /* 0x0000000000487805 */ /* 0x000fc4000001ff00 */
[----:B------:R-:W-:Y:S02]  /*0140*/  CS2R R74, SRZ ;  /* 0x00000000004a7805 */ /* 0x000fe4000001ff00 */
[----:B------:R-:W-:Y:S02]  /*0150*/  CS2R R80, SRZ ;  /* 0x0000000000507805 */ /* 0x000fe4000001ff00 */
[----:B------:R-:W-:Y:S01]  /*0160*/  CS2R R82, SRZ ;  /* 0x0000000000527805 */ /* 0x000fe2000001ff00 */
[----:B-1----:R-:W-:-:S05]  /*0170*/  VIADD R0, R77, 0x1ff ;  /* 0x000001ff4d007836 */ /* 0x002fca0000000000 */
[----:B------:R-:W-:Y:S02]  /*0180*/  SHF.R.S32.HI R3, RZ, 0x1f, R0 ;  /* 0x0000001fff037819 */ /* 0x000fe40000011400 */
[----:B0-----:R-:W-:Y:S01]  /*0190*/  I2FP.F32.U32 R5, UR4 ;  /* 0x0000000400057c45 */ /* 0x001fe20008201000 */
[----:B------:R-:W-:Y:S01]  /*01a0*/  ULDC UR4, c[0x0][0x150] ;  /* 0x0000540000047ab9 */ /* 0x000fe20000000800 */
[----:B------:R-:W-:-:S03]  /*01b0*/  LEA.HI R3, R3, R0, RZ, 0x9 ;  /* 0x0000000003037211 */ /* 0x000fc600078f48ff */
[----:B------:R-:W-:Y:S01]  /*01c0*/  FMUL R5, R5, UR4 ;  /* 0x0000000405057c20 */ /* 0x000fe20008400000 */
[----:B------:R-:W-:-:S05]  /*01d0*/  SHF.R.S32.HI R3, RZ, 0x9, R3 ;  /* 0x00000009ff037819 */ /* 0x000fca0000011403 */
[----:B------:R-:W-:Y:S01]  /*01e0*/  IMAD.SHL.U32 R4, R3, 0x8, RZ ;  /* 0x0000000803047824 */ /* 0x000fe200078e00ff */
[----:B------:R-:W0:Y:S04]  /*01f0*/  F2I.U32.TRUNC.NTZ R5, R5 ;  /* 0x0000000500057305 */ /* 0x000e28000020f000 */
[----:B------:R-:W-:-:S04]  /*0200*/  IABS R7, R4 ;  /* 0x0000000400077213 */ /* 0x000fc80000000000 */
[----:B------:R-:W1:Y:S01]  /*0210*/  I2F.RP R0, R7 ;  /* 0x0000000700007306 */ /* 0x000e620000209400 */
[----:B0-----:R-:W-:-:S07]  /*0220*/  IABS R11, R5 ;  /* 0x00000005000b7213 */ /* 0x001fce0000000000 */
[----:B-1----:R-:W0:Y:S02]  /*0230*/  MUFU.RCP R0, R0 ;  /* 0x0000000000007308 */ /* 0x002e240000001000 */
[----:B0-----:R-:W-:Y:S01]  /*0240*/  VIADD R2, R0, 0xffffffe ;  /* 0x0ffffffe00027836 */ /* 0x001fe20000000000 */
[----:B------:R-:W-:-:S05]  /*0250*/  IABS R0, R4 ;  /* 0x0000000400007213 */ /* 0x000fca0000000000 */
[----:B------:R0:W1:Y:S01]  /*0260*/  F2I.FTZ.U32.TRUNC.NTZ R3, R2 ;  /* 0x0000000200037305 */ /* 0x000062000021f000 */
[----:B------:R-:W-:Y:S02]  /*0270*/  IMAD.MOV R0, RZ, RZ, -R0 ;  /* 0x000000ffff007224 */ /* 0x000fe400078e0a00 */
[----:B0-----:R-:W-:Y:S02]  /*0280*/  IMAD.MOV.U32 R2, RZ, RZ, RZ ;  /* 0x000000ffff027224 */ /* 0x001fe400078e00ff */
[----:B-1----:R-:W-:-:S04]  /*0290*/  IMAD.MOV R6, RZ, RZ, -R3 ;  /* 0x000000ffff067224 */ /* 0x002fc800078e0a03 */
[----:B------:R-:W-:-:S04]  /*02a0*/  IMAD R9, R6, R7, RZ ;  /* 0x0000000706097224 */ /* 0x000fc800078e02ff */
[----:B------:R-:W-:-:S06]  /*02b0*/  IMAD.HI.U32 R2, R3, R9, R2 ;  /* 0x0000000903027227 */ /* 0x000fcc00078e0002 */
[----:B------:R-:W-:-:S04]  /*02c0*/  IMAD.HI.U32 R2, R2, R11, RZ ;  /* 0x0000000b02027227 */ /* 0x000fc800078e00ff */
[----:B------:R-:W-:-:S05]  /*02d0*/  IMAD R0, R2, R0, R11 ;  /* 0x0000000002007224 */ /* 0x000fca00078e020b */
[----:B------:R-:W-:-:S13]  /*02e0*/  ISETP.GT.U32.AND P1, PT, R7, R0, PT ;  /* 0x000000000700720c */ /* 0x000fda0003f24070 */
[----:B------:R-:W-:Y:S02]  /*02f0*/  @!P1 IMAD.IADD R0, R0, 0x1, -R7 ;  /* 0x0000000100009824 */ /* 0x000fe400078e0a07 */
[----:B------:R-:W-:Y:S01]  /*0300*/  @!P1 VIADD R2, R2, 0x1 ;  /* 0x0000000102029836 */ /* 0x000fe20000000000 */
[----:B------:R-:W-:Y:S02]  /*0310*/  ISETP.NE.AND P1, PT, R4, RZ, PT ;  /* 0x000000ff0400720c */ /* 0x000fe40003f25270 */
[----:B------:R-:W-:Y:S02]  /*0320*/  ISETP.GE.U32.AND P0, PT, R0, R7, PT ;  /* 0x000000070000720c */ /* 0x000fe40003f06070 */
[----:B------:R-:W-:-:S04]  /*0330*/  LOP3.LUT R0, R5, R4, RZ, 0x3c, !PT ;  /* 0x0000000405007212 */ /* 0x000fc800078e3cff */
[----:B------:R-:W-:Y:S01]  /*0340*/  ISETP.GE.AND P2, PT, R0, RZ, PT ;  /* 0x000000ff0000720c */ /* 0x000fe20003f46270 */
[----:B------:R-:W-:-:S05]  /*0350*/  VIADD R0, R76, 0x3f ;  /* 0x0000003f4c007836 */ /* 0x000fca0000000000 */
[----:B------:R-:W-:Y:S01]  /*0360*/  SHF.R.S32.HI R3, RZ, 0x1f, R0 ;  /* 0x0000001fff037819 */ /* 0x000fe20000011400 */
[----:B------:R-:W-:-:S03]  /*0370*/  @P0 VIADD R2, R2, 0x1 ;  /* 0x0000000102020836 */ /* 0x000fc60000000000 */
[----:B------:R-:W-:-:S03]  /*0380*/  LEA.HI R3, R3, R0, RZ, 0x6 ;  /* 0x0000000003037211 */ /* 0x000fc600078f30ff */
[----:B------:R-:W-:Y:S01]  /*0390*/  @!P2 IMAD.MOV R2, RZ, RZ, -R2 ;  /* 0x000000ffff02a224 */ /* 0x000fe200078e0a02 */
[----:B------:R-:W-:-:S05]  /*03a0*/  @!P1 LOP3.LUT R2, RZ, R4, RZ, 0x33, !PT ;  /* 0x00000004ff029212 */ /* 0x000fca00078e33ff */
[----:B------:R-:W-:Y:S02]  /*03b0*/  IMAD.SHL.U32 R6, R2, 0x8, RZ ;  /* 0x0000000802067824 */ /* 0x000fe400078e00ff */
[----:B------:R-:W-:-:S03]  /*03c0*/  IMAD.MOV R2, RZ, RZ, -R2 ;  /* 0x000000ffff027224 */ /* 0x000fc600078e0a02 */
[----:B------:R-:W-:Y:S01]  /*03d0*/  LEA.HI.SX32 R3, R3, -R6, 0x1a ;  /* 0x8000000603037211 */ /* 0x000fe200078fd2ff */
[----:B------:R-:W-:-:S03]  /*03e0*/  IMAD R11, R4, R2, R5 ;  /* 0x00000002040b7224 */ /* 0x000fc600078e0205 */
[----:B------:R-:W-:-:S04]  /*03f0*/  VIMNMX R8, R3, 0x8, PT ;  /* 0x0000000803087848 */ /* 0x000fc80003fe0100 */
[-C--:B------:R-:W-:Y:S02]  /*0400*/  IABS R7, R8.reuse ;  /* 0x0000000800077213 */ /* 0x080fe40000000000 */
[----:B------:R-:W-:Y:S02]  /*0410*/  IABS R4, R8 ;  /* 0x0000000800047213 */ /* 0x000fe40000000000 */
[----:B------:R-:W0:Y:S01]  /*0420*/  I2F.RP R0, R7 ;  /* 0x0000000700007306 */ /* 0x000e220000209400 */
[C---:B------:R-:W-:Y:S02]  /*0430*/  R2UR UR5, R8.reuse ;  /* 0x00000000080572ca */ /* 0x040fe400000e0000 */
[----:B------:R-:W-:-:S11]  /*0440*/  R2UR UR6, R8 ;  /* 0x00000000080672ca */ /* 0x000fd600000e0000 */
[----:B------:R-:W-:Y:S01]  /*0450*/  UISETP.NE.AND UP0, UPT, UR5, URZ, UPT ;  /* 0x0000003f0500728c */ /* 0x000fe2000bf05270 */
[----:B0-----:R-:W0:Y:S02]  /*0460*/  MUFU.RCP R0, R0 ;  /* 0x0000000000007308 */ /* 0x001e240000001000 */
[----:B0-----:R-:W-:Y:S02]  /*0470*/  VIADD R3, R0, 0xffffffe ;  /* 0x0ffffffe00037836 */ /* 0x001fe40000000000 */
[----:B------:R-:W-:-:S04]  /*0480*/  IMAD.MOV R0, RZ, RZ, -R4 ;  /* 0x000000ffff007224 */ /* 0x000fc800078e0a04 */
[----:B------:R-:W0:Y:S02]  /*0490*/  F2I.FTZ.U32.TRUNC.NTZ R3, R3 ;  /* 0x0000000300037305 */ /* 0x000e24000021f000 */
[----:B0-----:R-:W-:-:S04]  /*04a0*/  IMAD.MOV R9, RZ, RZ, -R3 ;  /* 0x000000ffff097224 */ /* 0x001fc800078e0a03 */
[----:B------:R-:W-:Y:S01]  /*04b0*/  IMAD.MOV.U32 R2, RZ, RZ, R9 ;  /* 0x000000ffff027224 */ /* 0x000fe200078e0009 */
[----:B------:R-:W-:-:S03]  /*04c0*/  IABS R9, R11 ;  /* 0x0000000b00097213 */ /* 0x000fc60000000000 */
[----:B------:R-:W-:Y:S02]  /*04d0*/  IMAD R5, R2, R7, RZ ;  /* 0x0000000702057224 */ /* 0x000fe400078e02ff */
[----:B------:R-:W-:-:S04]  /*04e0*/  IMAD.MOV.U32 R2, RZ, RZ, RZ ;  /* 0x000000ffff027224 */ /* 0x000fc800078e00ff */
[----:B------:R-:W-:Y:S01]  /*04f0*/  IMAD.HI.U32 R2, R3, R5, R2 ;  /* 0x0000000503027227 */ /* 0x000fe200078e0002 */
[----:B--2---:R-:W-:-:S05]  /*0500*/  LOP3.LUT R3, R95, 0x3f, RZ, 0xc0, !PT ;  /* 0x0000003f5f037812 */ /* 0x004fca00078ec0ff */
[----:B------:R-:W-:-:S04]  /*0510*/  IMAD.HI.U32 R2, R2, R9, RZ ;  /* 0x0000000902027227 */ /* 0x000fc800078e00ff */
[----:B------:R-:W-:-:S05]  /*0520*/  IMAD R0, R2, R0, R9 ;  /* 0x0000000002007224 */ /* 0x000fca00078e0209 */
[----:B------:R-:W-:-:S13]  /*0530*/  ISETP.GT.U32.AND P1, PT, R7, R0, PT ;  /* 0x000000000700720c */ /* 0x000fda0003f24070 */
[----:B------:R-:W-:Y:S02]  /*0540*/  @!P1 IMAD.IADD R0, R0, 0x1, -R7 ;  /* 0x0000000100009824 */ /* 0x000fe400078e0a07 */
[----:B------:R-:W-:-:S03]  /*0550*/  @!P1 VIADD R2, R2, 0x1 ;  /* 0x0000000102029836 */ /* 0x000fc60000000000 */
[----:B------:R-:W-:Y:S02]  /*0560*/  ISETP.GE.U32.AND P0, PT, R0, R7, PT ;  /* 0x000000070000720c */ /* 0x000fe40003f06070 */
[----:B------:R-:W-:-:S04]  /*0570*/  LOP3.LUT R0, R11, R8, RZ, 0x3c, !PT ;  /* 0x000000080b007212 */ /* 0x000fc800078e3cff */
[----:B------:R-:W-:-:S07]  /*0580*/  ISETP.GE.AND P2, PT, R0, RZ, PT ;  /* 0x000000ff0000720c */ /* 0x000fce0003f46270 */
[----:B------:R-:W-:-:S06]  /*0590*/  @P0 VIADD R2, R2, 0x1 ;  /* 0x0000000102020836 */ /* 0x000fcc0000000000 */
[----:B------:R-:W-:-:S05]  /*05a0*/  @!P2 IMAD.MOV R2, RZ, RZ, -R2 ;  /* 0x000000ffff02a224 */ /* 0x000fca00078e0a02 */
[----:B------:R-:W-:Y:S02]  /*05b0*/  R2UR UR4, R2 ;  /* 0x00000000020472ca */ /* 0x000fe400000e0000 */
[----:B------:R-:W0:Y:S07]  /*05c0*/  LDC R2, c[0x0][0x230] ;  /* 0x00008c00ff027b82 */ /* 0x000e2e0000000800 */
[----:B------:R-:W-:-:S03]  /*05d0*/  @!UP0 ULOP3.LUT UR4, URZ, UR6, URZ, 0x33, !UPT ;  /* 0x000000063f048292 */ /* 0x000fc6000f8e333f */
[----:B------:R-:W-:Y:S01]  /*05e0*/  UMOV UR6, 0x400 ;  /* 0x0000040000067882 */ /* 0x000fe20000000000 */
[----:B------:R-:W-:-:S06]  /*05f0*/  UIADD3 UR5, -UR4, URZ, URZ ;  /* 0x0000003f04057290 */ /* 0x000fcc000fffe13f */
[----:B------:R-:W-:Y:S01]  /*0600*/  IMAD R0, R8, UR5, R11 ;  /* 0x0000000508007c24 */ /* 0x000fe2000f8e020b */
[----:B---3--:R-:W-:Y:S02]  /*0610*/  USHF.L.U32 UR5, UR12, 0x7, URZ ;  /* 0x000000070c057899 */ /* 0x008fe4000800063f */
[----:B------:R-:W-:Y:S01]  /*0620*/  ULEA UR12, UR12, UR6, 0x18 ;  /* 0x000000060c0c7291 */ /* 0x000fe2000f8ec03f */
[----:B------:R-:W-:Y:S01]  /*0630*/  IMAD.IADD R4, R6, 0x1, R0 ;  /* 0x0000000106047824 */ /* 0x000fe200078e0200 */
[----:B------:R-:W-:Y:S01]  /*0640*/  ULOP3.LUT UR5, UR5, 0x180, URZ, 0xc0, !UPT ;  /* 0x0000018005057892 */ /* 0x000fe2000f8ec03f */
[----:B------:R-:W-:Y:S01]  /*0650*/  SHF.R.U32.HI R0, RZ, 0x6, R95 ;  /* 0x00000006ff007819 */ /* 0x000fe2000001165f */
[----:B0-----:R-:W-:Y:S02]  /*0660*/  VIADD R2, R2, 0x3f ;  /* 0x0000003f02027836 */ /* 0x001fe40000000000 */
[----:B------:R-:W-:Y:S01]  /*0670*/  ULEA UR5, UR4, UR5, 0x9 ;  /* 0x0000000504057291 */ /* 0x000fe2000f8e483f */
[----:B------:R-:W-:Y:S01]  /*0680*/  SGXT.U32 R0, R0, 0x1 ;  /* 0x000000010000781a */ /* 0x000fe20000000000 */
[----:B------:R-:W-:Y:S01]  /*0690*/  IMAD R173, R4, 0x40, R3 ;  /* 0x0000004004ad7824 */ /* 0x000fe200078e0203 */
[----:B------:R-:W-:-:S03]  /*06a0*/  ISETP.GE.AND P0, PT, R2, 0x40, PT ;  /* 0x000000400200780c */ /* 0x000fc60003f06270 */
[----:B------:R-:W-:-:S04]  /*06b0*/  LOP3.LUT R220, R0, UR5, RZ, 0xfc, !PT ;  /* 0x0000000500dc7c12 */ /* 0x000fc8000f8efcff */
[C---:B------:R-:W-:Y:S02]  /*06c0*/  LOP3.LUT R19, R220.reuse, 0x2, RZ, 0xfc, !PT ;  /* 0x00000002dc137812 */ /* 0x040fe400078efcff */
[C---:B------:R-:W-:Y:S02]  /*06d0*/  LOP3.LUT R21, R220.reuse, 0x4, RZ, 0xfc, !PT ;  /* 0x00000004dc157812 */ /* 0x040fe400078efcff */
[C---:B------:R-:W-:Y:S01]  /*06e0*/  LOP3.LUT R23, R220.reuse, 0x6, RZ, 0xfc, !PT ;  /* 0x00000006dc177812 */ /* 0x040fe200078efcff */
[----:B------:R0:W-:Y:S01]  /*06f0*/  STL [R1+0x12c], R19 ;  /* 0x00012c1301007387 */ /* 0x0001e20000100800 */
[C---:B------:R-:W-:Y:S02]  /*0700*/  LOP3.LUT R89, R220.reuse, 0x8, RZ, 0xfc, !PT ;  /* 0x00000008dc597812 */ /* 0x040fe400078efcff */
[C---:B------:R-:W-:Y:S01]  /*0710*/  LOP3.LUT R91, R220.reuse, 0xa, RZ, 0xfc, !PT ;  /* 0x0000000adc5b7812 */ /* 0x040fe200078efcff */
[----:B------:R0:W-:Y:S01]  /*0720*/  STL [R1+0x128], R21 ;  /* 0x0001281501007387 */ /* 0x0001e20000100800 */
[----:B------:R-:W-:-:S02]  /*0730*/  LOP3.LUT R93, R220, 0xc, RZ, 0xfc, !PT ;  /* 0x0000000cdc5d7812 */ /* 0x000fc400078efcff */
[C---:B------:R-:W-:Y:S01]  /*0740*/  LOP3.LUT R97, R220.reuse, 0xe, RZ, 0xfc, !PT ;  /* 0x0000000edc617812 */ /* 0x040fe200078efcff */
[----:B------:R0:W-:Y:S01]  /*0750*/  STL [R1+0x124], R23 ;  /* 0x0001241701007387 */ /* 0x0001e20000100800 */
        /* <DEDUP_REMOVED lines=82> */
[----:B------:R-:W-:Y:S01]  /*0c80*/  LOP3.LUT R172, R220, 0x7e, RZ, 0xfc, !PT ;  /* 0x0000007edcac7812 */ /* 0x000fe200078efcff */
[----:B------:R0:W-:Y:S04]  /*0c90*/  STL [R1+0xd0], R140 ;  /* 0x0000d08c01007387 */ /* 0x0001e80000100800 */
        /* <DEDUP_REMOVED lines=32> */
[----:B------:R0:W-:Y:S01]  /*0ea0*/  STL [R1+0x4c], R173 ;  /* 0x00004cad01007387 */ /* 0x0001e20000100800 */
[----:B------:R-:W-:Y:S05]  /*0eb0*/  @!P0 BRA `(.L_x_0) ;  /* 0x0000008400388947 */ /* 0x000fea0003800000 */
[----:B------:R-:W-:Y:S01]  /*0ec0*/  IABS R5, R77 ;  /* 0x0000004d00057213 */ /* 0x000fe20000000000 */
[----:B------:R-:W-:Y:S01]  /*0ed0*/  ULDC UR4, c[0x0][0x234] ;  /* 0x00008d0000047ab9 */ /* 0x000fe20000000800 */
[----:B------:R-:W-:Y:S01]  /*0ee0*/  IABS R4, R76 ;  /* 0x0000004c00047213 */ /* 0x000fe20000000000 */
[----:B------:R-:W-:Y:S01]  /*0ef0*/  ULDC.64 UR10, c[0x0][0x218] ;  /* 0x00008600000a7ab9 */ /* 0x000fe20000000a00 */
[----:B------:R-:W1:Y:S01]  /*0f00*/  I2F.RP R10, R5 ;  /* 0x00000005000a7306 */ /* 0x000e620000209400 */
[----:B------:R-:W-:Y:S01]  /*0f10*/  IABS R12, R172 ;  /* 0x000000ac000c7213 */ /* 0x000fe20000000000 */
[----:B------:R-:W-:Y:S01]  /*0f20*/  UIADD3 UR6, UR12, 0x4000, URZ ;  /* 0x000040000c067890 */ /* 0x000fe2000fffe03f */
[----:B------:R-:W-:Y:S01]  /*0f30*/  IABS R15, R170 ;  /* 0x000000aa000f7213 */ /* 0x000fe20000000000 */
[----:B------:R-:W-:Y:S01]  /*0f40*/  USHF.R.U32.HI UR7, URZ, 0x4, UR12 ;  /* 0x000000043f077899 */ /* 0x000fe2000801160c */
[----:B------:R-:W-:Y:S01]  /*0f50*/  IABS R18, R167 ;  /* 0x000000a700127213 */ /* 0x000fe20000000000 */
[----:B------:R-:W-:Y:S01]  /*0f60*/  USHF.R.U32.HI UR13, URZ, 0x4, UR6 ;  /* 0x000000043f0d7899 */ /* 0x000fe20008011606 */
[----:B------:R-:W-:Y:S01]  /*0f70*/  IABS R22, R165 ;  /* 0x000000a500167213 */ /* 0x000fe20000000000 */
[----:B------:R-:W2:Y:S01]  /*0f80*/  I2F.RP R11, R4 ;  /* 0x00000004000b7306 */ /* 0x000ea20000209400 */
[----:B------:R-:W-:Y:S01]  /*0f90*/  IABS R24, R164 ;  /* 0x000000a400187213 */ /* 0x000fe20000000000 */
[----:B------:R-:W-:Y:S01]  /*0fa0*/  ULDC UR8, c[0x0][0x23c] ;  /* 0x00008f0000087ab9 */ /* 0x000fe20000000800 */
[----:B------:R-:W-:Y:S01]  /*0fb0*/  IABS R28, R162 ;  /* 0x000000a2001c7213 */ /* 0x000fe20000000000 */
[----:B------:R-:W-:Y:S01]  /*0fc0*/  IMAD R3, R3, UR8, RZ ;  /* 0x0000000803037c24 */ /* 0x000fe2000f8e02ff */
[----:B------:R-:W-:Y:S01]  /*0fd0*/  IABS R32, R160 ;  /* 0x000000a000207213 */ /* 0x000fe20000000000 */
[----:B------:R-:W-:Y:S01]  /*0fe0*/  USGXT.U32 UR6, UR7, 0xe ;  /* 0x0000000e0706789a */ /* 0x000fe20008000000 */
[----:B------:R-:W-:Y:S01]  /*0ff0*/  IABS R34, R159 ;  /* 0x0000009f00227213 */ /* 0x000fe20000000000 */
[----:B-1----:R-:W1:Y:S01]  /*1000*/  MUFU.RCP R10, R10 ;  /* 0x0000000a000a7308 */ /* 0x002e620000001000 */
[----:B------:R-:W-:Y:S01]  /*1010*/  IABS R38, R157 ;  /* 0x0000009d00267213 */ /* 0x000fe20000000000 */
[----:B------:R-:W-:Y:S01]  /*1020*/  USGXT.U32 UR13, UR13, 0xe ;  /* 0x0000000e0d0d789a */ /* 0x000fe20008000000 */
[----:B------:R-:W-:Y:S01]  /*1030*/  IABS R42, R155 ;  /* 0x0000009b002a7213 */ /* 0x000fe20000000000 */
[----:B------:R-:W-:Y:S01]  /*1040*/  ULDC UR17, c[0x0][0x238] ;  /* 0x00008e0000117ab9 */ /* 0x000fe20000000800 */
[----:B------:R-:W-:Y:S01]  /*1050*/  IABS R44, R154 ;  /* 0x0000009a002c7213 */ /* 0x000fe20000000000 */
[----:B------:R-:W-:Y:S01]  /*1060*/  UIADD3 UR8, UP0, UR13, 0x80, URZ ;  /* 0x000000800d087890 */ /* 0x000fe2000ff1e03f */
[----:B------:R-:W-:Y:S01]  /*1070*/  IABS R48, R152 ;  /* 0x0000009800307213 */ /* 0x000fe20000000000 */
[----:B--2---:R-:W2:Y:S01]  /*1080*/  MUFU.RCP R11, R11 ;  /* 0x0000000b000b7308 */ /* 0x004ea20000001000 */
[----:B------:R-:W-:Y:S01]  /*1090*/  IABS R52, R150 ;  /* 0x0000009600347213 */ /* 0x000fe20000000000 */
[----:B------:R-:W-:Y:S01]  /*10a0*/  ULDC UR16, c[0x0][0x230] ;  /* 0x00008c0000107ab9 */ /* 0x000fe20000000800 */
[----:B------:R-:W-:-:S02]  /*10b0*/  IABS R54, R149 ;  /* 0x0000009500367213 */ /* 0x000fc40000000000 */
[----:B------:R-:W-:Y:S02]  /*10c0*/  IABS R58, R147 ;  /* 0x00000093003a7213 */ /* 0x000fe40000000000 */
[----:B------:R-:W-:Y:S01]  /*10d0*/  IABS R62, R145 ;  /* 0x00000091003e7213 */ /* 0x000fe20000000000 */
[----:B-1----:R-:W-:Y:S01]  /*10e0*/  VIADD R7, R10, 0xffffffe ;  /* 0x0ffffffe0a077836 */ /* 0x002fe20000000000 */
[----:B------:R-:W-:Y:S02]  /*10f0*/  IABS R64, R144 ;  /* 0x0000009000407213 */ /* 0x000fe40000000000 */
[----:B------:R-:W-:Y:S02]  /*1100*/  IABS R68, R142 ;  /* 0x0000008e00447213 */ /* 0x000fe40000000000 */
[----:B------:R-:W-:Y:S01]  /*1110*/  IABS R72, R140 ;  /* 0x0000008c00487213 */ /* 0x000fe20000000000 */
[----:B------:R-:W1:Y:S01]  /*1120*/  F2I.FTZ.U32.TRUNC.NTZ R7, R7 ;  /* 0x0000000700077305 */ /* 0x000e62000021f000 */
[----:B------:R-:W-:Y:S01]  /*1130*/  IABS R74, R139 ;  /* 0x0000008b004a7213 */ /* 0x000fe20000000000 */
[----:B--2---:R-:W-:Y:S01]  /*1140*/  VIADD R8, R11, 0xffffffe ;  /* 0x0ffffffe0b087836 */ /* 0x004fe20000000000 */
[----:B------:R-:W-:-:S02]  /*1150*/  IABS R80, R137 ;  /* 0x0000008900507213 */ /* 0x000fc40000000000 */
[----:B------:R-:W-:Y:S02]  /*1160*/  IABS R84, R135 ;  /* 0x0000008700547213 */ /* 0x000fe40000000000 */
[----:B------:R-:W-:Y:S01]  /*1170*/  IABS R86, R133 ;  /* 0x0000008500567213 */ /* 0x000fe20000000000 */
[----:B------:R2:W3:Y:S01]  /*1180*/  F2I.FTZ.U32.TRUNC.NTZ R9, R8 ;  /* 0x0000000800097305 */ /* 0x0004e2000021f000 */
[----:B------:R-:W-:Y:S02]  /*1190*/  IABS R90, R129 ;  /* 0x00000081005a7213 */ /* 0x000fe40000000000 */
[----:B------:R-:W-:Y:S02]  /*11a0*/  IABS R94, R125 ;  /* 0x0000007d005e7213 */ /* 0x000fe40000000000 */
[----:B------:R-:W-:Y:S01]  /*11b0*/  IABS R96, R123 ;  /* 0x0000007b00607213 */ /* 0x000fe20000000000 */
[----:B-1----:R-:W-:Y:S01]  /*11c0*/  IMAD.MOV R6, RZ, RZ, -R7 ;  /* 0x000000ffff067224 */ /* 0x002fe200078e0a07 */
[----:B------:R-:W-:Y:S01]  /*11d0*/  IABS R100, R119 ;  /* 0x0000007700647213 */ /* 0x000fe20000000000 */
[----:B--2---:R-:W-:Y:S01]  /*11e0*/  IMAD.MOV.U32 R8, RZ, RZ, RZ ;  /* 0x000000ffff087224 */ /* 0x004fe200078e00ff */
[----:B------:R-:W-:Y:S01]  /*11f0*/  IABS R104, R115 ;  /* 0x0000007300687213 */ /* 0x000fe20000000000 */
[----:B------:R-:W-:Y:S01]  /*1200*/  IMAD R13, R6, R5, RZ ;  /* 0x00000005060d7224 */ /* 0x000fe200078e02ff */
[----:B------:R-:W-:Y:S01]  /*1210*/  IABS R106, R113 ;  /* 0x00000071006a7213 */ /* 0x000fe20000000000 */
[----:B------:R-:W-:Y:S01]  /*1220*/  IMAD.MOV.U32 R6, RZ, RZ, RZ ;  /* 0x000000ffff067224 */ /* 0x000fe200078e00ff */
[----:B------:R-:W-:Y:S01]  /*1230*/  IABS R110, R109 ;  /* 0x0000006d006e7213 */ /* 0x000fe20000000000 */
[----:B---3--:R-:W-:Y:S01]  /*1240*/  IMAD.MOV R14, RZ, RZ, -R9 ;  /* 0x000000ffff0e7224 */ /* 0x008fe200078e0a09 */
[----:B------:R-:W-:Y:S01]  /*1250*/  IABS R114, R105 ;  /* 0x0000006900727213 */ /* 0x000fe20000000000 */
[----:B------:R-:W-:Y:S01]  /*1260*/  IMAD.HI.U32 R6, R7, R13, R6 ;  /* 0x0000000d07067227 */ /* 0x000fe200078e0006 */
[----:B------:R-:W-:-:S02]  /*1270*/  IABS R13, R171 ;  /* 0x000000ab000d7213 */ /* 0x000fc40000000000 */
[----:B------:R-:W-:Y:S01]  /*1280*/  IABS R116, R103 ;  /* 0x0000006700747213 */ /* 0x000fe20000000000 */
[----:B------:R-:W-:Y:S01]  /*1290*/  IMAD.MOV.U32 R7, RZ, RZ, R14 ;  /* 0x000000ffff077224 */ /* 0x000fe200078e000e */
[----:B------:R-:W-:Y:S01]  /*12a0*/  IABS R134, R220 ;  /* 0x000000dc00867213 */ /* 0x000fe20000000000 */
[C---:B------:R-:W-:Y:S01]  /*12b0*/  IMAD.HI.U32 R10, R6.reuse, R12, RZ ;  /* 0x0000000c060a7227 */ /* 0x040fe200078e00ff */
[----:B------:R-:W-:Y:S02]  /*12c0*/  IABS R17, R168 ;  /* 0x000000a800117213 */ /* 0x000fe40000000000 */
[----:B------:R-:W-:Y:S01]  /*12d0*/  IABS R20, R166 ;  /* 0x000000a600147213 */ /* 0x000fe20000000000 */
[----:B------:R-:W-:Y:S01]  /*12e0*/  IMAD R7, R7, R4, RZ ;  /* 0x0000000407077224 */ /* 0x000fe200078e02ff */
[----:B------:R-:W-:Y:S01]  /*12f0*/  IABS R26, R163 ;  /* 0x000000a3001a7213 */ /* 0x000fe20000000000 */
[----:B------:R-:W-:Y:S01]  /*1300*/  IMAD.HI.U32 R11, R6, R13, RZ ;  /* 0x0000000d060b7227 */ /* 0x000fe200078e00ff */
[----:B------:R-:W-:-:S02]  /*1310*/  IABS R30, R161 ;  /* 0x000000a1001e7213 */ /* 0x000fc40000000000 */
[----:B------:R-:W-:Y:S01]  /*1320*/  IABS R36, R158 ;  /* 0x0000009e00247213 */ /* 0x000fe20000000000 */
[----:B------:R-:W-:Y:S01]  /*1330*/  IMAD.HI.U32 R7, R9, R7, R8 ;  /* 0x0000000709077227 */ /* 0x000fe200078e0008 */
[----:B------:R-:W-:Y:S02]  /*1340*/  IABS R9, R169 ;  /* 0x000000a900097213 */ /* 0x000fe40000000000 */
[----:B------:R-:W-:Y:S01]  /*1350*/  IABS R40, R156 ;  /* 0x0000009c00287213 */ /* 0x000fe20000000000 */
[C---:B------:R-:W-:Y:S01]  /*1360*/  IMAD.HI.U32 R8, R6.reuse, R15, RZ ;  /* 0x0000000f06087227 */ /* 0x040fe200078e00ff */
[----:B------:R-:W-:Y:S02]  /*1370*/  IABS R46, R153 ;  /* 0x00000099002e7213 */ /* 0x000fe40000000000 */
[----:B------:R-:W-:Y:S01]  /*1380*/  IABS R50, R151 ;  /* 0x0000009700327213 */ /* 0x000fe20000000000 */
[----:B------:R-:W-:Y:S01]  /*1390*/  IMAD.MOV R10, RZ, RZ, -R10 ;  /* 0x000000ffff0a7224 */ /* 0x000fe200078e0a0a */
[----:B------:R-:W-:Y:S01]  /*13a0*/  IABS R56, R148 ;  /* 0x0000009400387213 */ /* 0x000fe20000000000 */
[----:B------:R-:W-:Y:S01]  /*13b0*/  IMAD.MOV R14, RZ, RZ, -R11 ;  /* 0x000000ffff0e7224 */ /* 0x000fe200078e0a0b */
[----:B------:R-:W-:Y:S01]  /*13c0*/  IABS R60, R146 ;  /* 0x00000092003c7213 */ /* 0x000fe20000000000 */
[----:B------:R-:W-:Y:S01]  /*13d0*/  IMAD.MOV R16, RZ, RZ, -R8 ;  /* 0x000000ffff107224 */ /* 0x000fe200078e0a08 */
[----:B------:R-:W-:Y:S01]  /*13e0*/  IABS R66, R143 ;  /* 0x0000008f00427213 */ /* 0x000fe20000000000 */
[C---:B------:R-:W-:Y:S01]  /*13f0*/  IMAD R8, R5.reuse, R10, R12 ;  /* 0x0000000a05087224 */ /* 0x040fe200078e020c */
[----:B------:R-:W-:Y:S01]  /*1400*/  IABS R70, R141 ;  /* 0x0000008d00467213 */ /* 0x000fe20000000000 */
[C---:B------:R-:W-:Y:S01]  /*1410*/  IMAD R10, R5.reuse, R14, R13 ;  /* 0x0000000e050a7224 */ /* 0x040fe200078e020d */
[----:B------:R-:W-:Y:S01]  /*1420*/  IABS R78, R138 ;  /* 0x0000008a004e7213 */ /* 0x000fe20000000000 */
[----:B------:R-:W-:Y:S01]  /*1430*/  IMAD.MOV.U32 R14, RZ, RZ, R9 ;  /* 0x000000ffff0e7224 */ /* 0x000fe200078e0009 */
[C---:B------:R-:W-:Y:S01]  /*1440*/  ISETP.GT.U32.AND P0, PT, R5.reuse, R8, PT ;  /* 0x000000080500720c */ /* 0x040fe20003f04070 */
[----:B------:R-:W-:Y:S01]  /*1450*/  IMAD.HI.U32 R11, R6, R17, RZ ;  /* 0x00000011060b7227 */ /* 0x000fe200078e00ff */
[----:B------:R-:W-:-:S02]  /*1460*/  ISETP.GT.U32.AND P3, PT, R5, R10, PT ;  /* 0x0000000a0500720c */ /* 0x000fc40003f64070 */
[----:B------:R-:W-:Y:S01]  /*1470*/  IABS R82, R136 ;  /* 0x0000008800527213 */ /* 0x000fe20000000000 */
[C---:B------:R-:W-:Y:S01]  /*1480*/  IMAD.HI.U32 R9, R6.reuse, R14, RZ ;  /* 0x0000000e06097227 */ /* 0x040fe200078e00ff */
[----:B------:R-:W-:Y:S02]  /*1490*/  IABS R88, R131 ;  /* 0x0000008300587213 */ /* 0x000fe40000000000 */
[----:B------:R-:W-:Y:S01]  /*14a0*/  IABS R92, R127 ;  /* 0x0000007f005c7213 */ /* 0x000fe20000000000 */
[----:B------:R-:W-:Y:S01]  /*14b0*/  IMAD.MOV R13, RZ, RZ, -R9 ;  /* 0x000000ffff0d7224 */ /* 0x000fe200078e0a09 */
[----:B------:R-:W-:Y:S01]  /*14c0*/  IABS R98, R121 ;  /* 0x0000007900627213 */ /* 0x000fe20000000000 */
[C---:B------:R-:W-:Y:S01]  /*14d0*/  IMAD.HI.U32 R9, R6.reuse, R18, RZ ;  /* 0x0000001206097227 */ /* 0x040fe200078e00ff */
[----:B------:R-:W-:Y:S02]  /*14e0*/  IABS R102, R117 ;  /* 0x0000007500667213 */ /* 0x000fe40000000000 */
[----:B------:R-:W-:Y:S01]  /*14f0*/  IABS R108, R111 ;  /* 0x0000006f006c7213 */ /* 0x000fe20000000000 */
[----:B------:R-:W-:Y:S01]  /*1500*/  IMAD R14, R5, R13, R14 ;  /* 0x0000000d050e7224 */ /* 0x000fe200078e020e */
[----:B------:R-:W-:Y:S01]  /*1510*/  IABS R112, R107 ;  /* 0x0000006b00707213 */ /* 0x000fe20000000000 */
[----:B------:R-:W-:Y:S01]  /*1520*/  IMAD.HI.U32 R13, R6, R22, RZ ;  /* 0x00000016060d7227 */ /* 0x000fe200078e00ff */
[----:B------:R-:W-:-:S02]  /*1530*/  IABS R118, R101 ;  /* 0x0000006500767213 */ /* 0x000fc40000000000 */
[----:B------:R-:W-:Y:S01]  /*1540*/  IABS R122, R97 ;  /* 0x00000061007a7213 */ /* 0x000fe20000000000 */
[----:B------:R-:W-:Y:S01]  /*1550*/  IMAD.MOV R9, RZ, RZ, -R9 ;  /* 0x000000ffff097224 */ /* 0x000fe200078e0a09 */
[----:B------:R-:W-:Y:S01]  /*1560*/  IABS R120, R99 ;  /* 0x0000006300787213 */ /* 0x000fe20000000000 */
[----:B------:R-:W-:Y:S01]  /*1570*/  IMAD.MOV R13, RZ, RZ, -R13 ;  /* 0x000000ffff0d7224 */ /* 0x000fe200078e0a0d */
[----:B------:R-:W-:Y:S01]  /*1580*/  IABS R126, R91 ;  /* 0x0000005b007e7213 */ /* 0x000fe20000000000 */
[C---:B------:R-:W-:Y:S01]  /*1590*/  IMAD R18, R5.reuse, R9, R18 ;  /* 0x0000000905127224 */ /* 0x040fe200078e0212 */
[----:B------:R-:W-:Y:S01]  /*15a0*/  IABS R124, R93 ;  /* 0x0000005d007c7213 */ /* 0x000fe20000000000 */
[C---:B------:R-:W-:Y:S01]  /*15b0*/  IMAD.HI.U32 R9, R6.reuse, R24, RZ ;  /* 0x0000001806097227 */ /* 0x040fe200078e00ff */
[----:B------:R-:W-:Y:S02]  /*15c0*/  IABS R128, R89 ;  /* 0x0000005900807213 */ /* 0x000fe40000000000 */
[C---:B------:R-:W-:Y:S01]  /*15d0*/  ISETP.GT.U32.AND P4, PT, R5.reuse, R18, PT ;  /* 0x000000120500720c */ /* 0x040fe20003f84070 */
[----:B------:R-:W-:Y:S01]  /*15e0*/  IMAD R22, R5, R13, R22 ;  /* 0x0000000d05167224 */ /* 0x000fe200078e0216 */
[----:B------:R-:W-:Y:S01]  /*15f0*/  IABS R130, R23 ;  /* 0x0000001700827213 */ /* 0x000fe20000000000 */
[----:B------:R-:W-:Y:S01]  /*1600*/  IMAD.MOV R13, RZ, RZ, -R9 ;  /* 0x000000ffff0d7224 */ /* 0x000fe200078e0a09 */
[----:B------:R-:W-:Y:S01]  /*1610*/  IABS R132, R21 ;  /* 0x0000001500847213 */ /* 0x000fe20000000000 */
[----:B------:R-:W-:Y:S01]  /*1620*/  IMAD.HI.U32 R9, R6, R28, RZ ;  /* 0x0000001c06097227 */ /* 0x000fe200078e00ff */
[----:B------:R-:W-:-:S02]  /*1630*/  LOP3.LUT R79, R0, 0x3c, RZ, 0xfc, !PT ;  /* 0x0000003c004f7812 */ /* 0x000fc400078efcff */
[C---:B------:R-:W-:Y:S01]  /*1640*/  LOP3.LUT R81, R0.reuse, 0x38, RZ, 0xfc, !PT ;  /* 0x0000003800517812 */ /* 0x040fe200078efcff */
[C---:B------:R-:W-:Y:S01]  /*1650*/  IMAD R24, R5.reuse, R13, R24 ;  /* 0x0000000d05187224 */ /* 0x040fe200078e0218 */
[----:B------:R-:W-:Y:S01]  /*1660*/  LOP3.LUT R83, R0, 0x34, RZ, 0xfc, !PT ;  /* 0x0000003400537812 */ /* 0x000fe200078efcff */
[----:B------:R-:W-:Y:S01]  /*1670*/  IMAD.HI.U32 R13, R6, R32, RZ ;  /* 0x00000020060d7227 */ /* 0x000fe200078e00ff */
[C---:B------:R-:W-:Y:S02]  /*1680*/  LOP3.LUT R85, R0.reuse, 0x30, RZ, 0xfc, !PT ;  /* 0x0000003000557812 */ /* 0x040fe400078efcff */
[----:B------:R-:W-:Y:S01]  /*1690*/  LOP3.LUT R87, R0, 0x2a, RZ, 0xfc, !PT ;  /* 0x0000002a00577812 */ /* 0x000fe200078efcff */
[----:B------:R-:W-:Y:S02]  /*16a0*/  IMAD.MOV R9, RZ, RZ, -R9 ;  /* 0x000000ffff097224 */ /* 0x000fe400078e0a09 */
[----:B------:R-:W-:Y:S02]  /*16b0*/  IMAD.MOV R13, RZ, RZ, -R13 ;  /* 0x000000ffff0d7224 */ /* 0x000fe400078e0a0d */
[----:B------:R-:W-:-:S02]  /*16c0*/  IMAD R28, R5, R9, R28 ;  /* 0x00000009051c7224 */ /* 0x000fc400078e021c */
[----:B------:R-:W-:-:S04]  /*16d0*/  IMAD.HI.U32 R9, R6, R34, RZ ;  /* 0x0000002206097227 */ /* 0x000fc800078e00ff */
[----:B------:R-:W-:Y:S02]  /*16e0*/  IMAD R32, R5, R13, R32 ;  /* 0x0000000d05207224 */ /* 0x000fe400078e0220 */
[----:B------:R-:W-:Y:S02]  /*16f0*/  IMAD.MOV R13, RZ, RZ, -R9 ;  /* 0x000000ffff0d7224 */ /* 0x000fe400078e0a09 */
[----:B------:R-:W-:-:S04]  /*1700*/  IMAD.HI.U32 R9, R6, R38, RZ ;  /* 0x0000002606097227 */ /* 0x000fc800078e00ff */
[----:B------:R-:W-:Y:S02]  /*1710*/  IMAD R34, R5, R13, R34 ;  /* 0x0000000d05227224 */ /* 0x000fe400078e0222 */
[----:B------:R-:W-:-:S04]  /*1720*/  IMAD.HI.U32 R13, R6, R42, RZ ;  /* 0x0000002a060d7227 */ /* 0x000fc800078e00ff */
[----:B------:R-:W-:Y:S02]  /*1730*/  IMAD.MOV R9, RZ, RZ, -R9 ;  /* 0x000000ffff097224 */ /* 0x000fe400078e0a09 */
[----:B------:R-:W-:Y:S02]  /*1740*/  IMAD.MOV R13, RZ, RZ, -R13 ;  /* 0x000000ffff0d7224 */ /* 0x000fe400078e0a0d */
[----:B------:R-:W-:Y:S02]  /*1750*/  IMAD R38, R5, R9, R38 ;  /* 0x0000000905267224 */ /* 0x000fe400078e0226 */
        /* <DEDUP_REMOVED lines=64> */
[C---:B------:R-:W-:Y:S02]  /*1b60*/  IMAD R114, R5.reuse, R13, R114 ;  /* 0x0000000d05727224 */ /* 0x040fe400078e0272 */
[----:B------:R-:W-:Y:S02]  /*1b70*/  IMAD.MOV R13, RZ, RZ, -R9 ;  /* 0x000000ffff0d7224 */ /* 0x000fe400078e0a09 */
[C---:B------:R-:W-:Y:S02]  /*1b80*/  IMAD R12, R5.reuse, R16, R15 ;  /* 0x00000010050c7224 */ /* 0x040fe400078e020f */
[----:B------:R-:W-:Y:S02]  /*1b90*/  IMAD R116, R5, R13, R116 ;  /* 0x0000000d05747224 */ /* 0x000fe400078e0274 */
[----:B------:R-:W-:-:S04]  /*1ba0*/  IMAD.HI.U32 R13, R6, R134, RZ ;  /* 0x00000086060d7227 */ /* 0x000fc800078e00ff */
[----:B------:R-:W-:Y:S02]  /*1bb0*/  IMAD.MOV R13, RZ, RZ, -R13 ;  /* 0x000000ffff0d7224 */ /* 0x000fe400078e0a0d */
[----:B------:R-:W-:Y:S02]  /*1bc0*/  IMAD.MOV R16, RZ, RZ, -R11 ;  /* 0x000000ffff107224 */ /* 0x000fe400078e0a0b */
[----:B------:R-:W-:Y:S02]  /*1bd0*/  IMAD R134, R5, R13, R134 ;  /* 0x0000000d05867224 */ /* 0x000fe400078e0286 */
[----:B------:R-:W-:-:S03]  /*1be0*/  IMAD.HI.U32 R11, R6, R20, RZ ;  /* 0x00000014060b7227 */ /* 0x000fc600078e00ff */
[C---:B------:R-:W-:Y:S01]  /*1bf0*/  ISETP.GT.U32.AND P1, PT, R5.reuse, R134, PT ;  /* 0x000000860500720c */ /* 0x040fe20003f24070 */
[----:B------:R-:W-:Y:S02]  /*1c00*/  IMAD.MOV R11, RZ, RZ, -R11 ;  /* 0x000000ffff0b7224 */ /* 0x000fe400078e0a0b */
[----:B------:R-:W-:Y:S01]  /*1c10*/  @!P0 IMAD.IADD R8, R8, 0x1, -R5 ;  /* 0x0000000108088824 */ /* 0x000fe200078e0a05 */
[C---:B------:R-:W-:Y:S01]  /*1c20*/  ISETP.GT.U32.AND P0, PT, R5.reuse, R14, PT ;  /* 0x0000000e0500720c */ /* 0x040fe20003f04070 */
[C---:B------:R-:W-:Y:S02]  /*1c30*/  IMAD R20, R5.reuse, R11, R20 ;  /* 0x0000000b05147224 */ /* 0x040fe400078e0214 */
[C---:B------:R-:W-:Y:S01]  /*1c40*/  IMAD R16, R5.reuse, R16, R17 ;  /* 0x0000001005107224 */ /* 0x040fe200078e0211 */
[----:B------:R-:W-:Y:S01]  /*1c50*/  ISETP.GT.U32.AND P6, PT, R5, R8, PT ;  /* 0x000000080500720c */ /* 0x000fe20003fc4070 */
[----:B------:R-:W-:-:S03]  /*1c60*/  IMAD.HI.U32 R11, R6, R26, RZ ;  /* 0x0000001a060b7227 */ /* 0x000fc600078e00ff */
[C---:B------:R-:W-:Y:S01]  /*1c70*/  ISETP.GT.U32.AND P5, PT, R5.reuse, R16, PT ;  /* 0x000000100500720c */ /* 0x040fe20003fa4070 */
[----:B------:R-:W-:Y:S01]  /*1c80*/  @!P1 IMAD.IADD R134, R134, 0x1, -R5 ;  /* 0x0000000186869824 */ /* 0x000fe200078e0a05 */
[C---:B------:R-:W-:Y:S01]  /*1c90*/  ISETP.GT.U32.AND P1, PT, R5.reuse, R12, PT ;  /* 0x0000000c0500720c */ /* 0x040fe20003f24070 */
[----:B------:R-:W-:Y:S02]  /*1ca0*/  IMAD.MOV R15, RZ, RZ, -R11 ;  /* 0x000000ffff0f7224 */ /* 0x000fe400078e0a0b */
[----:B------:R-:W-:Y:S01]  /*1cb0*/  IMAD.HI.U32 R11, R6, R30, RZ ;  /* 0x0000001e060b7227 */ /* 0x000fe200078e00ff */
[----:B------:R-:W-:-:S03]  /*1cc0*/  ISETP.GT.U32.AND P2, PT, R5, R134, PT ;  /* 0x000000860500720c */ /* 0x000fc60003f44070 */
[----:B------:R-:W-:Y:S01]  /*1cd0*/  @!P3 IMAD.IADD R10, R10, 0x1, -R5 ;  /* 0x000000010a0ab824 */ /* 0x000fe200078e0a05 */
[C---:B------:R-:W-:Y:S01]  /*1ce0*/  ISETP.GT.U32.AND P3, PT, R5.reuse, R24, PT ;  /* 0x000000180500720c */ /* 0x040fe20003f64070 */
[----:B------:R-:W-:Y:S02]  /*1cf0*/  IMAD.MOV R11, RZ, RZ, -R11 ;  /* 0x000000ffff0b7224 */ /* 0x000fe400078e0a0b */
[--C-:B------:R-:W-:Y:S01]  /*1d00*/  @!P0 IMAD.IADD R14, R14, 0x1, -R5.reuse ;  /* 0x000000010e0e8824 */ /* 0x100fe200078e0a05 */
[C---:B------:R-:W-:Y:S01]  /*1d10*/  ISETP.GT.U32.AND P0, PT, R5.reuse, R28, PT ;  /* 0x0000001c0500720c */ /* 0x040fe20003f04070 */
[--C-:B------:R-:W-:Y:S01]  /*1d20*/  @!P6 IMAD.IADD R8, R8, 0x1, -R5.reuse ;  /* 0x000000010808e824 */ /* 0x100fe200078e0a05 */
[C---:B------:R-:W-:Y:S01]  /*1d30*/  ISETP.GT.U32.AND P6, PT, R5.reuse, R22, PT ;  /* 0x000000160500720c */ /* 0x040fe20003fc4070 */
[C---:B------:R-:W-:Y:S02]  /*1d40*/  IMAD R26, R5.reuse, R15, R26 ;  /* 0x0000000f051a7224 */ /* 0x040fe400078e021a */
[----:B------:R-:W-:Y:S01]  /*1d50*/  @!P2 IMAD.IADD R134, R134, 0x1, -R5 ;  /* 0x000000018686a824 */ /* 0x000fe200078e0a05 */
[C---:B------:R-:W-:Y:S01]  /*1d60*/  ISETP.GT.U32.AND P2, PT, R5.reuse, R20, PT ;  /* 0x000000140500720c */ /* 0x040fe20003f44070 */
[----:B------:R-:W-:-:S02]  /*1d70*/  IMAD R30, R5, R11, R30 ;  /* 0x0000000b051e7224 */ /* 0x000fc400078e021e */
[--C-:B------:R-:W-:Y:S01]  /*1d80*/  @!P1 IMAD.IADD R12, R12, 0x1, -R5.reuse ;  /* 0x000000010c0c9824 */ /* 0x100fe200078e0a05 */
[C---:B------:R-:W-:Y:S01]  /*1d90*/  ISETP.GT.U32.AND P1, PT, R5.reuse, R26, PT ;  /* 0x0000001a0500720c */ /* 0x040fe20003f24070 */
        /* <DEDUP_REMOVED lines=8> */
[----:B------:R-:W-:Y:S01]  /*1e20*/  @!P2 IMAD.IADD R20, R20, 0x1, -R5 ;  /* 0x000000011414a824 */ /* 0x000fe200078e0a05 */
[----:B------:R-:W-:Y:S01]  /*1e30*/  ISETP.GT.U32.AND P2, PT, R5, R34, PT ;  /* 0x000000220500720c */ /* 0x000fe20003f44070 */
[----:B------:R-:W-:-:S04]  /*1e40*/  IMAD.HI.U32 R11, R6, R36, RZ ;  /* 0x00000024060b7227 */ /* 0x000fc800078e00ff */
[----:B------:R-:W-:Y:S01]  /*1e50*/  @!P6 IMAD.IADD R22, R22, 0x1, -R5 ;  /* 0x000000011616e824 */ /* 0x000fe200078e0a05 */
[----:B------:R-:W-:Y:S01]  /*1e60*/  ISETP.GT.U32.AND P6, PT, R5, R10, PT ;  /* 0x0000000a0500720c */ /* 0x000fe20003fc4070 */
[----:B------:R-:W-:Y:S02]  /*1e70*/  IMAD.MOV R15, RZ, RZ, -R11 ;  /* 0x000000ffff0f7224 */ /* 0x000fe400078e0a0b */
[----:B------:R-:W-:-:S04]  /*1e80*/  IMAD.HI.U32 R11, R6, R40, RZ ;  /* 0x00000028060b7227 */ /* 0x000fc800078e00ff */
[--C-:B------:R-:W-:Y:S01]  /*1e90*/  @!P2 IMAD.IADD R34, R34, 0x1, -R5.reuse ;  /* 0x000000012222a824 */ /* 0x100fe200078e0a05 */
[C---:B------:R-:W-:Y:S01]  /*1ea0*/  ISETP.GT.U32.AND P2, PT, R5.reuse, R22, PT ;  /* 0x000000160500720c */ /* 0x040fe20003f44070 */
[--C-:B------:R-:W-:Y:S01]  /*1eb0*/  @!P1 IMAD.IADD R26, R26, 0x1, -R5.reuse ;  /* 0x000000011a1a9824 */ /* 0x100fe200078e0a05 */
[C---:B------:R-:W-:Y:S01]  /*1ec0*/  ISETP.GT.U32.AND P1, PT, R5.reuse, R14, PT ;  /* 0x0000000e0500720c */ /* 0x040fe20003f24070 */
[--C-:B------:R-:W-:Y:S01]  /*1ed0*/  @!P5 IMAD.IADD R30, R30, 0x1, -R5.reuse ;  /* 0x000000011e1ed824 */ /* 0x100fe200078e0a05 */
[C---:B------:R-:W-:Y:S01]  /*1ee0*/  ISETP.GT.U32.AND P5, PT, R5.reuse, R18, PT ;  /* 0x000000120500720c */ /* 0x040fe20003fa4070 */
[----:B------:R-:W-:Y:S01]  /*1ef0*/  @!P4 IMAD.IADD R32, R32, 0x1, -R5 ;  /* 0x000000012020c824 */ /* 0x000fe200078e0a05 */
[C---:B------:R-:W-:Y:S01]  /*1f00*/  ISETP.GT.U32.AND P4, PT, R5.reuse, R20, PT ;  /* 0x000000140500720c */ /* 0x040fe20003f84070 */
[----:B------:R-:W-:Y:S02]  /*1f10*/  IMAD.MOV R11, RZ, RZ, -R11 ;  /* 0x000000ffff0b7224 */ /* 0x000fe400078e0a0b */
[--C-:B------:R-:W-:Y:S01]  /*1f20*/  @!P3 IMAD.IADD R12, R12, 0x1, -R5.reuse ;  /* 0x000000010c0cb824 */ /* 0x100fe200078e0a05 */
[C---:B------:R-:W-:Y:S01]  /*1f30*/  ISETP.GT.U32.AND P3, PT, R5.reuse, R24, PT ;  /* 0x000000180500720c */ /* 0x040fe20003f64070 */
[----:B------:R-:W-:Y:S01]  /*1f40*/  @!P0 IMAD.IADD R16, R16, 0x1, -R5 ;  /* 0x0000000110108824 */ /* 0x000fe200078e0a05 */
[C---:B------:R-:W-:Y:S01]  /*1f50*/  ISETP.GT.U32.AND P0, PT, R5.reuse, R28, PT ;  /* 0x0000001c0500720c */ /* 0x040fe20003f04070 */
[----:B------:R-:W-:-:S02]  /*1f60*/  IMAD R40, R5, R11, R40 ;  /* 0x0000000b05287224 */ /* 0x000fc400078e0228 */
[----:B------:R-:W-:-:S04]  /*1f70*/  IMAD.HI.U32 R11, R6, R46, RZ ;  /* 0x0000002e060b7227 */ /* 0x000fc800078e00ff */
[----:B------:R-:W-:Y:S02]  /*1f80*/  IMAD R36, R5, R15, R36 ;  /* 0x0000000f05247224 */ /* 0x000fe400078e0224 */
        /* <DEDUP_REMOVED lines=17> */
[C---:B------:R-:W-:Y:S02]  /*20a0*/  IMAD R46, R5.reuse, R15, R46 ;  /* 0x0000000f052e7224 */ /* 0x040fe400078e022e */
[----:B------:R-:W-:Y:S01]  /*20b0*/  @!P6 IMAD.IADD R10, R10, 0x1, -R5 ;  /* 0x000000010a0ae824 */ /* 0x000fe200078e0a05 */
[C---:B------:R-:W-:Y:S01]  /*20c0*/  ISETP.GT.U32.AND P6, PT, R5.reuse, R34, PT ;  /* 0x000000220500720c */ /* 0x040fe20003fc4070 */
[----:B------:R-:W-:Y:S02]  /*20d0*/  IMAD.MOV R15, RZ, RZ, -R11 ;  /* 0x000000ffff0f7224 */ /* 0x000fe400078e0a0b */
        /* <DEDUP_REMOVED lines=9> */
[C---:B------:R-:W-:Y:S02]  /*2170*/  IMAD R56, R5.reuse, R15, R56 ;  /* 0x0000000f05387224 */ /* 0x040fe400078e0238 */
[----:B------:R-:W-:Y:S01]  /*2180*/  @!P3 IMAD.IADD R38, R38, 0x1, -R5 ;  /* 0x000000012626b824 */ /* 0x000fe200078e0a05 */
[C---:B------:R-:W-:Y:S01]  /*2190*/  ISETP.GT.U32.AND P3, PT, R5.reuse, R52, PT ;  /* 0x000000340500720c */ /* 0x040fe20003f64070 */
[----:B------:R-:W-:Y:S02]  /*21a0*/  IMAD.MOV R11, RZ, RZ, -R11 ;  /* 0x000000ffff0b7224 */ /* 0x000fe400078e0a0b */
[--C-:B------:R-:W-:Y:S01]  /*21b0*/  @!P0 IMAD.IADD R42, R42, 0x1, -R5.reuse ;  /* 0x000000012a2a8824 */ /* 0x100fe200078e0a05 */
[C---:B------:R-:W-:Y:S01]  /*21c0*/  ISETP.GT.U32.AND P0, PT, R5.reuse, R56, PT ;  /* 0x000000380500720c */ /* 0x040fe20003f04070 */
[C---:B------:R-:W-:Y:S02]  /*21d0*/  IMAD R60, R5.reuse, R11, R60 ;  /* 0x0000000b053c7224 */ /* 0x040fe400078e023c */
        /* <DEDUP_REMOVED lines=29> */
[----:B------:R-:W-:Y:S01]  /*23b0*/  @!P0 IMAD.IADD R44, R44, 0x1, -R5 ;  /* 0x000000012c2c8824 */ /* 0x000fe200078e0a05 */
[C---:B------:R-:W-:Y:S01]  /*23c0*/  ISETP.GT.U32.AND P0, PT, R5.reuse, R56, PT ;  /* 0x000000380500720c */ /* 0x040fe20003f04070 */
[----:B------:R-:W-:Y:S02]  /*23d0*/  IMAD.MOV R11, RZ, RZ, -R11 ;  /* 0x000000ffff0b7224 */ /* 0x000fe400078e0a0b */
[--C-:B------:R-:W-:Y:S01]  /*23e0*/  @!P2 IMAD.IADD R50, R50, 0x1, -R5.reuse ;  /* 0x000000013232a824 */ /* 0x100fe200078e0a05 */
[C---:B------:R-:W-:Y:S01]  /*23f0*/  ISETP.GT.U32.AND P2, PT, R5.reuse, R64, PT ;  /* 0x000000400500720c */ /* 0x040fe20003f44070 */
[C---:B------:R-:W-:Y:S02]  /*2400*/  IMAD R66, R5.reuse, R15, R66 ;  /* 0x0000000f05427224 */ /* 0x040fe400078e0242 */
[C---:B------:R-:W-:Y:S02]  /*2410*/  IMAD R70, R5.reuse, R11, R70 ;  /* 0x0000000b05467224 */ /* 0x040fe400078e0246 */
        /* <DEDUP_REMOVED lines=13> */
[C---:B------:R-:W-:Y:S02]  /*24f0*/  IMAD R78, R5.reuse, R15, R78 ;  /* 0x0000000f054e7224 */ /* 0x040fe400078e024e */
[----:B------:R-:W-:Y:S02]  /*2500*/  IMAD.MOV R11, RZ, RZ, -R11 ;  /* 0x000000ffff0b7224 */ /* 0x000fe400078e0a0b */
[--C-:B------:R-:W-:Y:S01]  /*2510*/  @!P6 IMAD.IADD R36, R36, 0x1, -R5.reuse ;  /* 0x000000012424e824 */ /* 0x100fe200078e0a05 */
[C---:B------:R-:W-:Y:S01]  /*2520*/  ISETP.GT.U32.AND P6, PT, R5.reuse, R60, PT ;  /* 0x0000003c0500720c */ /* 0x040fe20003fc4070 */
[----:B------:R-:W-:Y:S01]  /*2530*/  @!P2 IMAD.IADD R64, R64, 0x1, -R5 ;  /* 0x000000014040a824 */ /* 0x000fe200078e0a05 */
[C---:B------:R-:W-:Y:S01]  /*2540*/  ISETP.GT.U32.AND P2, PT, R5.reuse, R80, PT ;  /* 0x000000500500720c */ /* 0x040fe20003f44070 */
[----:B------:R-:W-:-:S02]  /*2550*/  IMAD R82, R5, R11, R82 ;  /* 0x0000000b05527224 */ /* 0x000fc400078e0252 */
        /* <DEDUP_REMOVED lines=8> */
[C---:B------:R-:W-:Y:S01]  /*25e0*/  ISETP.GT.U32.AND P3, PT, R5.reuse, R82, PT ;  /* 0x000000520500720c */ /* 0x040fe20003f64070 */
[----:B------:R-:W-:Y:S02]  /*25f0*/  IMAD.MOV R15, RZ, RZ, -R11 ;  /* 0x000000ffff0f7224 */ /* 0x000fe400078e0a0b */
        /* <DEDUP_REMOVED lines=15> */
[----:B------:R-:W-:-:S02]  /*26f0*/  IMAD R92, R5, R11, R92 ;  /* 0x0000000b055c7224 */ /* 0x000fc400078e025c */
[----:B------:R-:W-:-:S04]  /*2700*/  IMAD.HI.U32 R11, R6, R98, RZ ;  /* 0x00000062060b7227 */ /* 0x000fc800078e00ff */
[--C-:B------:R-:W-:Y:S01]  /*2710*/  @!P3 IMAD.IADD R82, R82, 0x1, -R5.reuse ;  /* 0x000000015252b824 */ /* 0x100fe200078e0a05 */
[C---:B------:R-:W-:Y:S01]  /*2720*/  ISETP.GT.U32.AND P3, PT, R5.reuse, R68, PT ;  /* 0x000000440500720c */ /* 0x040fe20003f64070 */
        /* <DEDUP_REMOVED lines=19> */
[C---:B------:R-:W-:Y:S02]  /*2860*/  IMAD R98, R5.reuse, R15, R98 ;  /* 0x0000000f05627224 */ /* 0x040fe400078e0262 */
[----:B------:R-:W-:Y:S01]  /*2870*/  @!P0 IMAD.IADD R72, R72, 0x1, -R5 ;  /* 0x0000000148488824 */ /* 0x000fe200078e0a05 */
[----:B------:R-:W-:Y:S01]  /*2880*/  ISETP.GT.U32.AND P0, PT, R5, R86, PT ;  /* 0x000000560500720c */ /* 0x000fe20003f04070 */
[----:B------:R-:W-:Y:S02]  /*2890*/  IMAD.MOV R15, RZ, RZ, -R11 ;  /* 0x000000ffff0f7224 */ /* 0x000fe400078e0a0b */
[----:B------:R-:W-:-:S04]  /*28a0*/  IMAD.HI.U32 R11, R6, R112, RZ ;  /* 0x00000070060b7227 */ /* 0x000fc800078e00ff */
        /* <DEDUP_REMOVED lines=10> */
[----:B------:R-:W-:Y:S01]  /*2950*/  @!P6 IMAD.IADD R62, R62, 0x1, -R5 ;  /* 0x000000013e3ee824 */ /* 0x000fe200078e0a05 */
[----:B------:R-:W-:Y:S01]  /*2960*/  ISETP.GT.U32.AND P6, PT, R5, R88, PT ;  /* 0x000000580500720c */ /* 0x000fe20003fc4070 */
        /* <DEDUP_REMOVED lines=18> */
[----:B------:R-:W-:-:S02]  /*2a90*/  IMAD.MOV R9, RZ, RZ, -R9 ;  /* 0x000000ffff097224 */ /* 0x000fc400078e0a09 */
[C---:B------:R-:W-:Y:S02]  /*2aa0*/  IMAD R122, R5.reuse, R11, R122 ;  /* 0x0000000b057a7224 */ /* 0x040fe400078e027a */
        /* <DEDUP_REMOVED lines=8> */
[----:B------:R-:W-:-:S04]  /*2b30*/  IMAD.HI.U32 R9, R6, R124, RZ ;  /* 0x0000007c06097227 */ /* 0x000fc800078e00ff */
[----:B------:R-:W-:Y:S02]  /*2b40*/  IMAD.MOV R11, RZ, RZ, -R11 ;  /* 0x000000ffff0b7224 */ /* 0x000fe400078e0a0b */
[----:B------:R-:W-:Y:S02]  /*2b50*/  IMAD.MOV R13, RZ, RZ, -R9 ;  /* 0x000000ffff0d7224 */ /* 0x000fe400078e0a09 */
[----:B------:R-:W-:Y:S02]  /*2b60*/  IMAD R126, R5, R11, R126 ;  /* 0x0000000b057e7224 */ /* 0x000fe400078e027e */
[----:B------:R-:W-:-:S04]  /*2b70*/  IMAD.HI.U32 R9, R6, R128, RZ ;  /* 0x0000008006097227 */ /* 0x000fc800078e00ff */
        /* <DEDUP_REMOVED lines=9> */
[----:B------:R-:W-:Y:S02]  /*2c10*/  IMAD R124, R5, R13, R124 ;  /* 0x0000000d057c7224 */ /* 0x000fe400078e027c */
[----:B------:R-:W-:-:S02]  /*2c20*/  IMAD.MOV R13, RZ, RZ, -R9 ;  /* 0x000000ffff0d7224 */ /* 0x000fc400078e0a09 */
[----:B------:R-:W-:Y:S02]  /*2c30*/  IMAD.MOV R11, RZ, RZ, -R11 ;  /* 0x000000ffff0b7224 */ /* 0x000fe400078e0a0b */
[----:B------:R-:W-:Y:S01]  /*2c40*/  @!P6 IMAD.IADD R102, R102, 0x1, -R5 ;  /* 0x000000016666e824 */ /* 0x000fe200078e0a05 */
[----:B------:R-:W-:Y:S01]  /*2c50*/  ISETP.GT.U32.AND P6, PT, R5, R90, PT ;  /* 0x0000005a0500720c */ /* 0x000fe20003fc4070 */
[----:B------:R-:W-:-:S04]  /*2c60*/  IMAD.HI.U32 R9, R6, R132, RZ ;  /* 0x0000008406097227 */ /* 0x000fc800078e00ff */
[--C-:B------:R-:W-:Y:S01]  /*2c70*/  @!P3 IMAD.IADD R110, R110, 0x1, -R5.reuse ;  /* 0x000000016e6eb824 */ /* 0x100fe200078e0a05 */
[C---:B------:R-:W-:Y:S01]  /*2c80*/  ISETP.GT.U32.AND P3, PT, R5.reuse, R98, PT ;  /* 0x000000620500720c */ /* 0x040fe20003f64070 */
[C---:B------:R-:W-:Y:S01]  /*2c90*/  IMAD R130, R5.reuse, R11, R130 ;  /* 0x0000000b05827224 */ /* 0x040fe200078e0282 */
[----:B------:R-:W-:Y:S01]  /*2ca0*/  IABS R11, R19 ;  /* 0x00000013000b7213 */ /* 0x000fe20000000000 */
[----:B------:R-:W-:Y:S01]  /*2cb0*/  @!P0 IMAD.IADD R114, R114, 0x1, -R5 ;  /* 0x0000000172728824 */ /* 0x000fe200078e0a05 */
[C---:B------:R-:W-:Y:S01]  /*2cc0*/  ISETP.GT.U32.AND P0, PT, R5.reuse, R102, PT ;  /* 0x000000660500720c */ /* 0x040fe20003f04070 */
[----:B------:R-:W-:Y:S02]  /*2cd0*/  IMAD.MOV R9, RZ, RZ, -R9 ;  /* 0x000000ffff097224 */ /* 0x000fe400078e0a09 */
[----:B------:R-:W-:Y:S01]  /*2ce0*/  @!P2 IMAD.IADD R96, R96, 0x1, -R5 ;  /* 0x000000016060a824 */ /* 0x000fe200078e0a05 */
[C---:B------:R-:W-:Y:S01]  /*2cf0*/  ISETP.GT.U32.AND P2, PT, R5.reuse, R108, PT ;  /* 0x0000006c0500720c */ /* 0x040fe20003f44070 */
[----:B------:R-:W-:-:S02]  /*2d00*/  IMAD R132, R5, R9, R132 ;  /* 0x0000000905847224 */ /* 0x000fc400078e0284 */
[----:B------:R-:W-:Y:S02]  /*2d10*/  IMAD.MOV.U32 R9, RZ, RZ, R11 ;  /* 0x000000ffff097224 */ /* 0x000fe400078e000b */
[--C-:B------:R-:W-:Y:S01]  /*2d20*/  @!P5 IMAD.IADD R92, R92, 0x1, -R5.reuse ;  /* 0x000000015c5cd824 */ /* 0x100fe200078e0a05 */
[C---:B------:R-:W-:Y:S01]  /*2d30*/  ISETP.GT.U32.AND P5, PT, R5.reuse, R104, PT ;  /* 0x000000680500720c */ /* 0x040fe20003fa4070 */
[----:B------:R-:W-:Y:S01]  /*2d40*/  @!P4 IMAD.IADD R94, R94, 0x1, -R5 ;  /* 0x000000015e5ec824 */ /* 0x000fe200078e0a05 */
[----:B------:R-:W-:Y:S01]  /*2d50*/  ISETP.GT.U32.AND P4, PT, R5, R106, PT ;  /* 0x0000006a0500720c */ /* 0x000fe20003f84070 */
[----:B------:R-:W-:-:S04]  /*2d60*/  IMAD.HI.U32 R6, R6, R9, RZ ;  /* 0x0000000906067227 */ /* 0x000fc800078e00ff */
[--C-:B------:R-:W-:Y:S01]  /*2d70*/  @!P1 IMAD.IADD R112, R112, 0x1, -R5.reuse ;  /* 0x0000000170709824 */ /* 0x100fe200078e0a05 */
[C---:B------:R-:W-:Y:S01]  /*2d80*/  ISETP.GT.U32.AND P1, PT, R5.reuse, R100, PT ;  /* 0x000000640500720c */ /* 0x040fe20003f24070 */
[--C-:B------:R-:W-:Y:S01]  /*2d90*/  @!P3 IMAD.IADD R98, R98, 0x1, -R5.reuse ;  /* 0x000000016262b824 */ /* 0x100fe200078e0a05 */
[C---:B------:R-:W-:Y:S01]  /*2da0*/  ISETP.GT.U32.AND P3, PT, R5.reuse, R110, PT ;  /* 0x0000006e0500720c */ /* 0x040fe20003f64070 */
[----:B------:R-:W-:Y:S02]  /*2db0*/  IMAD.MOV R6, RZ, RZ, -R6 ;  /* 0x000000ffff067224 */ /* 0x000fe400078e0a06 */
[--C-:B------:R-:W-:Y:S01]  /*2dc0*/  @!P0 IMAD.IADD R102, R102, 0x1, -R5.reuse ;  /* 0x0000000166668824 */ /* 0x100fe200078e0a05 */
[C---:B------:R-:W-:Y:S01]  /*2dd0*/  ISETP.GT.U32.AND P0, PT, R5.reuse, R116, PT ;  /* 0x000000740500720c */ /* 0x040fe20003f04070 */
[----:B------:R-:W-:Y:S01]  /*2de0*/  @!P6 IMAD.IADD R90, R90, 0x1, -R5 ;  /* 0x000000015a5ae824 */ /* 0x000fe200078e0a05 */
[C---:B------:R-:W-:Y:S01]  /*2df0*/  ISETP.GT.U32.AND P6, PT, R5.reuse, R112, PT ;  /* 0x000000700500720c */ /* 0x040fe20003fc4070 */
[----:B------:R-:W-:-:S02]  /*2e00*/  IMAD R118, R5, R15, R118 ;  /* 0x0000000f05767224 */ /* 0x000fc400078e0276 */
[C---:B------:R-:W-:Y:S01]  /*2e10*/  IMAD R6, R5.reuse, R6, R9 ;  /* 0x0000000605067224 */ /* 0x040fe200078e0209 */
[----:B------:R-:W-:Y:S01]  /*2e20*/  IABS R9, R173 ;  /* 0x000000ad00097213 */ /* 0x000fe20000000000 */
[--C-:B------:R-:W-:Y:S01]  /*2e30*/  @!P2 IMAD.IADD R108, R108, 0x1, -R5.reuse ;  /* 0x000000016c6ca824 */ /* 0x100fe200078e0a05 */
[C---:B------:R-:W-:Y:S01]  /*2e40*/  ISETP.GT.U32.AND P2, PT, R5.reuse, R122, PT ;  /* 0x0000007a0500720c */ /* 0x040fe20003f44070 */
[--C-:B------:R-:W-:Y:S01]  /*2e50*/  @!P5 IMAD.IADD R104, R104, 0x1, -R5.reuse ;  /* 0x000000016868d824 */ /* 0x100fe200078e0a05 */
[C---:B------:R-:W-:Y:S01]  /*2e60*/  ISETP.GT.U32.AND P5, PT, R5.reuse, R118, PT ;  /* 0x000000760500720c */ /* 0x040fe20003fa4070 */
[----:B------:R-:W-:Y:S01]  /*2e70*/  @!P4 IMAD.IADD R106, R106, 0x1, -R5 ;  /* 0x000000016a6ac824 */ /* 0x000fe200078e0a05 */
[----:B------:R-:W-:Y:S01]  /*2e80*/  ISETP.GT.U32.AND P4, PT, R5, R120, PT ;  /* 0x000000780500720c */ /* 0x000fe20003f84070 */
[----:B------:R-:W-:-:S04]  /*2e90*/  IMAD.HI.U32 R7, R7, R9, RZ ;  /* 0x0000000907077227 */ /* 0x000fc800078e00ff */
        /* <DEDUP_REMOVED lines=9> */
[----:B------:R-:W-:Y:S01]  /*2f30*/  IMAD R9, R4, R7, R9 ;  /* 0x0000000704097224 */ /* 0x000fe200078e0209 */
[----:B------:R-:W-:Y:S01]  /*2f40*/  SHF.R.S32.HI R7, RZ, 0x1f, R2 ;  /* 0x0000001fff077819 */ /* 0x000fe20000011402 */
[----:B------:R-:W-:-:S02]  /*2f50*/  IMAD R128, R5, R13, R128 ;  /* 0x0000000d05807224 */ /* 0x000fc400078e0280 */
[--C-:B------:R-:W-:Y:S01]  /*2f60*/  @!P2 IMAD.IADD R122, R122, 0x1, -R5.reuse ;  /* 0x000000017a7aa824 */ /* 0x100fe200078e0a05 */
[C---:B------:R-:W-:Y:S01]  /*2f70*/  ISETP.GT.U32.AND P2, PT, R5.reuse, R116, PT ;  /* 0x000000740500720c */ /* 0x040fe20003f44070 */
[--C-:B------:R-:W-:Y:S01]  /*2f80*/  @!P5 IMAD.IADD R118, R118, 0x1, -R5.reuse ;  /* 0x000000017676d824 */ /* 0x100fe200078e0a05 */
[C---:B------:R-:W-:Y:S01]  /*2f90*/  ISETP.GT.U32.AND P5, PT, R5.reuse, R132, PT ;  /* 0x000000840500720c */ /* 0x040fe20003fa4070 */
[--C-:B------:R-:W-:Y:S01]  /*2fa0*/  @!P4 IMAD.IADD R120, R120, 0x1, -R5.reuse ;  /* 0x000000017878c824 */ /* 0x100fe200078e0a05 */
[----:B------:R-:W-:Y:S01]  /*2fb0*/  ISETP.GT.U32.AND P4, PT, R4, R9, PT ;  /* 0x000000090400720c */ /* 0x000fe20003f84070 */
[--C-:B------:R-:W-:Y:S01]  /*2fc0*/  @!P1 IMAD.IADD R114, R114, 0x1, -R5.reuse ;  /* 0x0000000172729824 */ /* 0x100fe200078e0a05 */
[C---:B------:R-:W-:Y:S01]  /*2fd0*/  ISETP.GT.U32.AND P1, PT, R5.reuse, R128, PT ;  /* 0x000000800500720c */ /* 0x040fe20003f24070 */
[--C-:B------:R-:W-:Y:S01]  /*2fe0*/  @!P3 IMAD.IADD R124, R124, 0x1, -R5.reuse ;  /* 0x000000017c7cb824 */ /* 0x100fe200078e0a05 */
[C---:B------:R-:W-:Y:S01]  /*2ff0*/  ISETP.GT.U32.AND P3, PT, R5.reuse, R118, PT ;  /* 0x000000760500720c */ /* 0x040fe20003f64070 */
[--C-:B------:R-:W-:Y:S01]  /*3000*/  @!P0 IMAD.IADD R130, R130, 0x1, -R5.reuse ;  /* 0x0000000182828824 */ /* 0x100fe200078e0a05 */
[C---:B------:R-:W-:Y:S01]  /*3010*/  ISETP.GT.U32.AND P0, PT, R5.reuse, R122, PT ;  /* 0x0000007a0500720c */ /* 0x040fe20003f04070 */
[--C-:B------:R-:W-:Y:S01]  /*3020*/  @!P6 IMAD.IADD R126, R126, 0x1, -R5.reuse ;  /* 0x000000017e7ee824 */ /* 0x100fe200078e0a05 */
[----:B------:R-:W-:Y:S01]  /*3030*/  ISETP.GT.U32.AND P6, PT, R5, R6, PT ;  /* 0x000000060500720c */ /* 0x000fe20003fc4070 */
[--C-:B------:R-:W-:Y:S01]  /*3040*/  @!P2 IMAD.IADD R116, R116, 0x1, -R5.reuse ;  /* 0x000000017474a824 */ /* 0x100fe200078e0a05 */
[----:B------:R-:W-:Y:S01]  /*3050*/  LEA.HI R2, R7, R2, RZ, 0x6 ;  /* 0x0000000207027211 */ /* 0x000fe200078f30ff */
[--C-:B------:R-:W-:Y:S01]  /*3060*/  @!P5 IMAD.IADD R132, R132, 0x1, -R5.reuse ;  /* 0x000000018484d824 */ /* 0x100fe200078e0a05 */
[----:B------:R-:W-:Y:S01]  /*3070*/  ISETP.GT.U32.AND P2, PT, R5, R126, PT ;  /* 0x0000007e0500720c */ /* 0x000fe20003f44070 */
[----:B------:R-:W-:Y:S01]  /*3080*/  @!P4 IMAD.IADD R9, R9, 0x1, -R4 ;  /* 0x000000010909c824 */ /* 0x000fe200078e0a04 */
[----:B------:R-:W-:Y:S01]  /*3090*/  ISETP.GE.AND P4, PT, R173, RZ, PT ;  /* 0x000000ffad00720c */ /* 0x000fe20003f86270 */
[--C-:B------:R-:W-:Y:S01]  /*30a0*/  @!P1 IMAD.IADD R128, R128, 0x1, -R5.reuse ;  /* 0x0000000180809824 */ /* 0x100fe200078e0a05 */
[C---:B------:R-:W-:Y:S01]  /*30b0*/  ISETP.GT.U32.AND P1, PT, R5.reuse, R120, PT ;  /* 0x000000780500720c */ /* 0x040fe20003f24070 */
[--C-:B------:R-:W-:Y:S01]  /*30c0*/  @!P3 IMAD.IADD R118, R118, 0x1, -R5.reuse ;  /* 0x000000017676b824 */ /* 0x100fe200078e0a05 */
[----:B------:R-:W-:Y:S01]  /*30d0*/  ISETP.GT.U32.AND P3, PT, R4, R9, PT ;  /* 0x000000090400720c */ /* 0x000fe20003f64070 */
[--C-:B------:R-:W-:Y:S01]  /*30e0*/  @!P0 IMAD.IADD R122, R122, 0x1, -R5.reuse ;  /* 0x000000017a7a8824 */ /* 0x100fe200078e0a05 */
[C---:B------:R-:W-:Y:S01]  /*30f0*/  ISETP.GT.U32.AND P0, PT, R5.reuse, R130, PT ;  /* 0x000000820500720c */ /* 0x040fe20003f04070 */
[----:B------:R-:W-:Y:S01]  /*3100*/  @!P6 IMAD.IADD R6, R6, 0x1, -R5 ;  /* 0x000000010606e824 */ /* 0x000fe200078e0a05 */
[----:B------:R-:W-:-:S02]  /*3110*/  ISETP.GT.U32.AND P5, PT, R5, R124, PT ;  /* 0x0000007c0500720c */ /* 0x000fc40003fa4070 */
[C---:B------:R-:W-:Y:S01]  /*3120*/  ISETP.GT.U32.AND P6, PT, R5.reuse, R132, PT ;  /* 0x000000840500720c */ /* 0x040fe20003fc4070 */
[--C-:B------:R-:W-:Y:S01]  /*3130*/  @!P2 IMAD.IADD R126, R126, 0x1, -R5.reuse ;  /* 0x000000017e7ea824 */ /* 0x100fe200078e0a05 */
[----:B------:R-:W-:Y:S02]  /*3140*/  ISETP.NE.AND P2, PT, R76, RZ, PT ;  /* 0x000000ff4c00720c */ /* 0x000fe40003f45270 */
[----:B------:R-:W-:Y:S01]  /*3150*/  SHF.R.S32.HI R2, RZ, 0x6, R2 ;  /* 0x00000006ff027819 */ /* 0x000fe20000011402 */
[--C-:B------:R-:W-:Y:S01]  /*3160*/  @!P1 IMAD.IADD R120, R120, 0x1, -R5.reuse ;  /* 0x0000000178789824 */ /* 0x100fe200078e0a05 */
[----:B------:R-:W-:Y:S01]  /*3170*/  ISETP.GT.U32.AND P1, PT, R5, R128, PT ;  /* 0x000000800500720c */ /* 0x000fe20003f24070 */
[----:B------:R-:W-:Y:S01]  /*3180*/  @!P3 IMAD.IADD R9, R9, 0x1, -R4 ;  /* 0x000000010909b824 */ /* 0x000fe200078e0a04 */
[----:B------:R-:W-:Y:S01]  /*3190*/  ISETP.GE.AND P3, PT, R172, RZ, PT ;  /* 0x000000ffac00720c */ /* 0x000fe20003f66270 */
[----:B------:R-:W-:Y:S01]  /*31a0*/  @!P0 IMAD.IADD R130, R130, 0x1, -R5 ;  /* 0x0000000182828824 */ /* 0x000fe200078e0a05 */
[----:B------:R-:W-:Y:S01]  /*31b0*/  ISETP.GE.AND P0, PT, R170, RZ, PT ;  /* 0x000000ffaa00720c */ /* 0x000fe20003f06270 */
[----:B------:R-:W-:-:S02]  /*31c0*/  IMAD.MOV.U32 R4, RZ, RZ, R9 ;  /* 0x000000ffff047224 */ /* 0x000fc400078e0009 */
[--C-:B------:R-:W-:Y:S01]  /*31d0*/  @!P5 IMAD.IADD R124, R124, 0x1, -R5.reuse ;  /* 0x000000017c7cd824 */ /* 0x100fe200078e0a05 */
[----:B------:R-:W-:Y:S01]  /*31e0*/  ISETP.GT.U32.AND P5, PT, R5, R6, PT ;  /* 0x000000060500720c */ /* 0x000fe20003fa4070 */
[----:B------:R-:W-:Y:S01]  /*31f0*/  @!P4 IMAD.MOV R4, RZ, RZ, -R4 ;  /* 0x000000ffff04c224 */ /* 0x000fe200078e0a04 */
[----:B------:R-:W-:Y:S01]  /*3200*/  @!P2 LOP3.LUT R4, RZ, R76, RZ, 0x33, !PT ;  /* 0x0000004cff04a212 */ /* 0x000fe200078e33ff */
[--C-:B------:R-:W-:Y:S01]  /*3210*/  @!P6 IMAD.IADD R132, R132, 0x1, -R5.reuse ;  /* 0x000000018484e824 */ /* 0x100fe200078e0a05 */
[----:B------:R-:W-:Y:S01]  /*3220*/  ISETP.GE.AND P2, PT, R168, RZ, PT ;  /* 0x000000ffa800720c */ /* 0x000fe20003f46270 */
[--C-:B------:R-:W-:Y:S01]  /*3230*/  @!P1 IMAD.IADD R128, R128, 0x1, -R5.reuse ;  /* 0x0000000180809824 */ /* 0x100fe200078e0a05 */
[----:B------:R-:W-:Y:S01]  /*3240*/  ISETP.GE.AND P1, PT, R171, RZ, PT ;  /* 0x000000ffab00720c */ /* 0x000fe20003f26270 */
[----:B------:R-:W-:Y:S01]  /*3250*/  @!P3 IMAD.MOV R8, RZ, RZ, -R8 ;  /* 0x000000ffff08b224 */ /* 0x000fe200078e0a08 */
[----:B------:R-:W-:Y:S01]  /*3260*/  ISETP.GE.AND P4, PT, R169, RZ, PT ;  /* 0x000000ffa900720c */ /* 0x000fe20003f86270 */
[----:B------:R-:W-:Y:S01]  /*3270*/  @!P0 IMAD.MOV R12, RZ, RZ, -R12 ;  /* 0x000000ffff0c8224 */ /* 0x000fe200078e0a0c */
[----:B------:R-:W-:Y:S01]  /*3280*/  ISETP.GE.AND P0, PT, R164, RZ, PT ;  /* 0x000000ffa400720c */ /* 0x000fe20003f06270 */
[----:B------:R-:W-:Y:S01]  /*3290*/  IMAD R4, R4, UR4, RZ ;  /* 0x0000000404047c24 */ /* 0x000fe2000f8e02ff */
[----:B------:R-:W-:Y:S01]  /*32a0*/  ISETP.GE.AND P3, PT, R166, RZ, PT ;  /* 0x000000ffa600720c */ /* 0x000fe20003f66270 */
[----:B------:R-:W-:Y:S01]  /*32b0*/  @!P5 IMAD.IADD R6, R6, 0x1, -R5 ;  /* 0x000000010606d824 */ /* 0x000fe200078e0a05 */
[----:B------:R-:W-:Y:S01]  /*32c0*/  ISETP.GE.AND P5, PT, R167, RZ, PT ;  /* 0x000000ffa700720c */ /* 0x000fe20003fa6270 */
[----:B------:R-:W-:-:S02]  /*32d0*/  ULDC.64 UR4, c[0x0][0x210] ;  /* 0x0000840000047ab9 */ /* 0x000fc40000000a00 */
[----:B------:R-:W-:Y:S01]  /*32e0*/  @!P2 IMAD.MOV R16, RZ, RZ, -R16 ;  /* 0x000000ffff10a224 */ /* 0x000fe200078e0a10 */
[----:B------:R-:W-:Y:S01]  /*32f0*/  ISETP.GE.AND P2, PT, R162, RZ, PT ;  /* 0x000000ffa200720c */ /* 0x000fe20003f46270 */
        /* <DEDUP_REMOVED lines=9> */
[----:B------:R-:W-:-:S03]  /*3390*/  ISETP.GE.AND P5, PT, R161, RZ, PT ;  /* 0x000000ffa100720c */ /* 0x000fc60003fa6270 */
        /* <DEDUP_REMOVED lines=59> */
[----:B------:R-:W-:-:S02]  /*3750*/  ISETP.GE.AND P5, PT, R127, RZ, PT ;  /* 0x000000ff7f00720c */ /* 0x000fc40003fa6270 */
[----:B0-----:R-:W-:Y:S01]  /*3760*/  LOP3.LUT R125, R0, 0x16, RZ, 0xfc, !PT ;  /* 0x00000016007d7812 */ /* 0x001fe200078efcff */
        /* <DEDUP_REMOVED lines=12> */
[----:B------:R-:W-:Y:S01]  /*3830*/  LOP3.LUT R127, R0, 0x18, RZ, 0xfc, !PT ;  /* 0x00000018007f7812 */ /* 0x000fe200078efcff */
        /* <DEDUP_REMOVED lines=12> */
[----:B------:R-:W-:Y:S01]  /*3900*/  LEA.HI R105, R95, 0xe, RZ, 0x1a ;  /* 0x0000000e5f697811 */ /* 0x000fe200078fd0ff */
        /* <DEDUP_REMOVED lines=12> */
[----:B------:R-:W-:Y:S01]  /*39d0*/  IMAD R105, R105, UR17, RZ ;  /* 0x0000001169697c24 */ /* 0x000fe2000f8e02ff */
[----:B------:R-:W-:Y:S01]  /*39e0*/  LOP3.LUT R95, R0, 0x28, RZ, 0xfc, !PT ;  /* 0x00000028005f7812 */ /* 0x000fe200078efcff */
[----:B------:R-:W-:Y:S01]  /*39f0*/  @!P2 IMAD.MOV R126, RZ, RZ, -R126 ;  /* 0x000000ffff7ea224 */ /* 0x000fe200078e0a7e */
[----:B------:R-:W-:Y:S01]  /*3a00*/  ISETP.NE.AND P2, PT, R77, RZ, PT ;  /* 0x000000ff4d00720c */ /* 0x000fe20003f45270 */
[----:B------:R-:W-:Y:S01]  /*3a10*/  @!P1 IMAD.MOV R120, RZ, RZ, -R120 ;  /* 0x000000ffff789224 */ /* 0x000fe200078e0a78 */
[----:B------:R-:W-:Y:S01]  /*3a20*/  LOP3.LUT R77, RZ, R77, RZ, 0x33, !PT ;  /* 0x0000004dff4d7212 */ /* 0x000fe200078e33ff */
[----:B------:R-:W-:Y:S01]  /*3a30*/  @!P4 IMAD.MOV R124, RZ, RZ, -R124 ;  /* 0x000000ffff7cc224 */ /* 0x000fe200078e0a7c */
[----:B------:R-:W-:Y:S01]  /*3a40*/  ISETP.GE.AND P1, PT, R21, RZ, PT ;  /* 0x000000ff1500720c */ /* 0x000fe20003f26270 */
[----:B------:R-:W-:Y:S01]  /*3a50*/  @!P0 IMAD.MOV R6, RZ, RZ, -R6 ;  /* 0x000000ffff068224 */ /* 0x000fe200078e0a06 */
[----:B------:R-:W-:Y:S01]  /*3a60*/  ISETP.GE.AND P4, PT, R220, RZ, PT ;  /* 0x000000ffdc00720c */ /* 0x000fe20003f86270 */
[----:B------:R-:W-:Y:S01]  /*3a70*/  @!P3 IMAD.MOV R130, RZ, RZ, -R130 ;  /* 0x000000ffff82b224 */ /* 0x000fe200078e0a82 */
[C---:B------:R-:W-:Y:S01]  /*3a80*/  SEL R8, R77.reuse, R8, !P2 ;  /* 0x000000084d087207 */ /* 0x040fe20005000000 */
[----:B------:R-:W-:Y:S01]  /*3a90*/  @!P5 IMAD.MOV R128, RZ, RZ, -R128 ;  /* 0x000000ffff80d224 */ /* 0x000fe200078e0a80 */
[----:B------:R-:W-:Y:S01]  /*3aa0*/  LEA R5, P0, R4, UR4, 0x1 ;  /* 0x0000000404057c11 */ /* 0x000fe2000f8008ff */
[----:B------:R-:W-:Y:S01]  /*3ab0*/  ULDC UR4, c[0x0][0x240] ;  /* 0x0000900000047ab9 */ /* 0x000fe20000000800 */
[C---:B------:R-:W-:Y:S01]  /*3ac0*/  SEL R16, R77.reuse, R16, !P2 ;  /* 0x000000104d107207 */ /* 0x040fe20005000000 */
[----:B------:R-:W-:Y:S01]  /*3ad0*/  IMAD R196, R8, UR4, RZ ;  /* 0x0000000408c47c24 */ /* 0x000fe2000f8e02ff */
[C---:B------:R-:W-:Y:S01]  /*3ae0*/  SEL R18, R77.reuse, R18, !P2 ;  /* 0x000000124d127207 */ /* 0x040fe20005000000 */
[----:B------:R0:W-:Y:S01]  /*3af0*/  STL [R1+0x44], R5 ;  /* 0x0000440501007387 */ /* 0x0001e20000100800 */
[C---:B------:R-:W-:Y:S01]  /*3b00*/  SEL R20, R77.reuse, R20, !P2 ;  /* 0x000000144d147207 */ /* 0x040fe20005000000 */
[----:B------:R-:W-:Y:S01]  /*3b10*/  IMAD R16, R16, UR4, RZ ;  /* 0x0000000410107c24 */ /* 0x000fe2000f8e02ff */
        /* <DEDUP_REMOVED lines=10> */
[----:B------:R-:W-:Y:S01]  /*3bc0*/  LEA.HI.X.SX32 R4, R4, UR5, 0x1, P0 ;  /* 0x0000000504047c11 */ /* 0x000fe200080f0eff */
[----:B------:R-:W-:Y:S01]  /*3bd0*/  @!P1 IMAD.MOV R132, RZ, RZ, -R132 ;  /* 0x000000ffff849224 */ /* 0x000fe200078e0a84 */
[C---:B------:R-:W-:Y:S01]  /*3be0*/  SEL R24, R77.reuse, R24, !P2 ;  /* 0x000000184d187207 */ /* 0x040fe20005000000 */
[----:B------:R-:W-:Y:S01]  /*3bf0*/  @!P4 IMAD.MOV R134, RZ, RZ, -R134 ;  /* 0x000000ffff86c224 */ /* 0x000fe200078e0a86 */
[C---:B------:R-:W-:Y:S01]  /*3c00*/  SEL R36, R77.reuse, R36, !P2 ;  /* 0x000000244d247207 */ /* 0x040fe20005000000 */
[----:B------:R-:W-:Y:S01]  /*3c10*/  IMAD R32, R32, UR4, RZ ;  /* 0x0000000420207c24 */ /* 0x000fe2000f8e02ff */
[----:B------:R-:W-:Y:S01]  /*3c20*/  LEA R11, P6, R196, UR10, 0x1 ;  /* 0x0000000ac40b7c11 */ /* 0x000fe2000f8c08ff */
        /* <DEDUP_REMOVED lines=9> */
[----:B------:R-:W-:Y:S01]  /*3cc0*/  LEA R7, P1, R16, UR10, 0x1 ;  /* 0x0000000a10077c11 */ /* 0x000fe2000f8208ff */
[----:B------:R-:W-:Y:S01]  /*3cd0*/  IMAD R26, R26, UR4, RZ ;  /* 0x000000041a1a7c24 */ /* 0x000fe2000f8e02ff */
[----:B------:R-:W-:Y:S01]  /*3ce0*/  LEA R6, P0, R18, UR10, 0x1 ;  /* 0x0000000a12067c11 */ /* 0x000fe2000f8008ff */
[----:B------:R-:W-:Y:S01]  /*3cf0*/  IMAD R46, R46, UR4, RZ ;  /* 0x000000042e2e7c24 */ /* 0x000fe2000f8e02ff */
[----:B------:R-:W-:Y:S01]  /*3d00*/  SEL R48, R77, R48, !P2 ;  /* 0x000000304d307207 */ /* 0x000fe20005000000 */
[----:B------:R-:W-:Y:S01]  /*3d10*/  IMAD R223, R223, UR4, RZ ;  /* 0x00000004dfdf7c24 */ /* 0x000fe2000f8e02ff */
[----:B0-----:R-:W-:Y:S01]  /*3d20*/  LEA R5, P4, R20, UR10, 0x1 ;  /* 0x0000000a14057c11 */ /* 0x001fe2000f8808ff */
[----:B------:R-:W-:Y:S01]  /*3d30*/  IMAD R95, R95, UR17, RZ ;  /* 0x000000115f5f7c24 */ /* 0x000fe2000f8e02ff */
[----:B------:R-:W-:Y:S01]  /*3d40*/  LEA.HI.X.SX32 R196, R196, UR11, 0x1, P6 ;  /* 0x0000000bc4c47c11 */ /* 0x000fe2000b0f0eff */
[----:B------:R-:W-:Y:S01]  /*3d50*/  IMAD R48, R48, UR4, RZ ;  /* 0x0000000430307c24 */ /* 0x000fe2000f8e02ff */
[C---:B------:R-:W-:Y:S01]  /*3d60*/  SEL R38, R77.reuse, R38, !P2 ;  /* 0x000000264d267207 */ /* 0x040fe20005000000 */
[----:B------:R-:W-:Y:S01]  /*3d70*/  UMOV UR5, URZ ;  /* 0x0000003f00057c82 */ /* 0x000fe20008000000 */
[----:B------:R-:W-:Y:S01]  /*3d80*/  SEL R50, R77, R50, !P2 ;  /* 0x000000324d327207 */ /* 0x000fe20005000000 */
[----:B------:R-:W-:Y:S01]  /*3d90*/  IMAD R105, R81, UR17, RZ ;  /* 0x0000001151697c24 */ /* 0x000fe2000f8e02ff */
[----:B------:R-:W-:Y:S01]  /*3da0*/  LEA R10, P5, R202, UR10, 0x1 ;  /* 0x0000000aca0a7c11 */ /* 0x000fe2000f8a08ff */
[----:B------:R-:W-:Y:S01]  /*3db0*/  IMAD R38, R38, UR4, RZ ;  /* 0x0000000426267c24 */ /* 0x000fe2000f8e02ff */
[----:B-1----:R-:W-:Y:S01]  /*3dc0*/  LEA R4, P6, R22, UR10, 0x1 ;  /* 0x0000000a16047c11 */ /* 0x002fe2000f8c08ff */
[----:B------:R-:W-:Y:S01]  /*3dd0*/  IMAD R50, R50, UR4, RZ ;  /* 0x0000000432327c24 */ /* 0x000fe2000f8e02ff */
[----:B------:R-:W-:-:S02]  /*3de0*/  SEL R28, R77, R28, !P2 ;  /* 0x0000001c4d1c7207 */ /* 0x000fc40005000000 */
[C---:B------:R-:W-:Y:S02]  /*3df0*/  SEL R40, R77.reuse, R40, !P2 ;  /* 0x000000284d287207 */ /* 0x040fe40005000000 */
[----:B------:R-:W-:Y:S01]  /*3e00*/  LEA R9, P3, R194, UR10, 0x1 ;  /* 0x0000000ac2097c11 */ /* 0x000fe2000f8608ff */
[----:B------:R-:W-:Y:S01]  /*3e10*/  IMAD R28, R28, UR4, RZ ;  /* 0x000000041c1c7c24 */ /* 0x000fe2000f8e02ff */
[C---:B------:R-:W-:Y:S01]  /*3e20*/  SEL R30, R77.reuse, R30, !P2 ;  /* 0x0000001e4d1e7207 */ /* 0x040fe20005000000 */
[----:B------:R-:W-:Y:S01]  /*3e30*/  IMAD R40, R40, UR4, RZ ;  /* 0x0000000428287c24 */ /* 0x000fe2000f8e02ff */
[----:B------:R-:W-:Y:S02]  /*3e40*/  LEA.HI.X.SX32 R192, R16, UR11, 0x1, P1 ;  /* 0x0000000b10c07c11 */ /* 0x000fe400088f0eff */
[----:B------:R-:W-:Y:S01]  /*3e50*/  LEA.HI.X.SX32 R190, R18, UR11, 0x1, P0 ;  /* 0x0000000b12be7c11 */ /* 0x000fe200080f0eff */
[----:B------:R-:W-:Y:S01]  /*3e60*/  IMAD R30, R30, UR4, RZ ;  /* 0x000000041e1e7c24 */ /* 0x000fe2000f8e02ff */
[----:B------:R-:W-:-:S02]  /*3e70*/  SEL R60, R77, R60, !P2 ;  /* 0x0000003c4d3c7207 */ /* 0x000fc40005000000 */
[----:B------:R-:W-:Y:S02]  /*3e80*/  LEA R16, P0, R32, UR10, 0x1 ;  /* 0x0000000a20107c11 */ /* 0x000fe4000f8008ff */
[----:B------:R-:W-:Y:S01]  /*3e90*/  LEA.HI.X.SX32 R188, R20, UR11, 0x1, P4 ;  /* 0x0000000b14bc7c11 */ /* 0x000fe2000a0f0eff */
[----:B------:R-:W-:Y:S01]  /*3ea0*/  IMAD R60, R60, UR4, RZ ;  /* 0x000000043c3c7c24 */ /* 0x000fe2000f8e02ff */
[----:B------:R-:W-:Y:S02]  /*3eb0*/  SEL R62, R77, R62, !P2 ;  /* 0x0000003e4d3e7207 */ /* 0x000fe40005000000 */
[----:B------:R-:W-:Y:S02]  /*3ec0*/  LEA.HI.X.SX32 R202, R202, UR11, 0x1, P5 ;  /* 0x0000000bcaca7c11 */ /* 0x000fe4000a8f0eff */
[----:B------:R-:W-:Y:S01]  /*3ed0*/  LEA R17, P4, R34, UR10, 0x1 ;  /* 0x0000000a22117c11 */ /* 0x000fe2000f8808ff */
[----:B------:R-:W-:Y:S01]  /*3ee0*/  IMAD R62, R62, UR4, RZ ;  /* 0x000000043e3e7c24 */ /* 0x000fe2000f8e02ff */
[----:B------:R-:W-:-:S02]  /*3ef0*/  LEA.HI.X.SX32 R186, R22, UR11, 0x1, P6 ;  /* 0x0000000b16ba7c11 */ /* 0x000fc4000b0f0eff */
[C---:B------:R-:W-:Y:S02]  /*3f00*/  SEL R42, R77.reuse, R42, !P2 ;  /* 0x0000002a4d2a7207 */ /* 0x040fe40005000000 */
[C---:B------:R-:W-:Y:S02]  /*3f10*/  SEL R44, R77.reuse, R44, !P2 ;  /* 0x0000002c4d2c7207 */ /* 0x040fe40005000000 */
        /* <DEDUP_REMOVED lines=76> */
[----:B------:R-:W-:Y:S01]  /*43e0*/  SEL R224, R77, R134, !P2 ;  /* 0x000000864de07207 */ /* 0x000fe20005000000 */
[----:B------:R-:W-:Y:S01]  /*43f0*/  IMAD R221, R221, UR4, RZ ;  /* 0x00000004dddd7c24 */ /* 0x000fe2000f8e02ff */
[----:B------:R-:W-:Y:S01]  /*4400*/  LEA R12, P5, R24, UR10, 0x1 ;  /* 0x0000000a180c7c11 */ /* 0x000fe2000f8a08ff */
[----:B------:R-:W-:Y:S01]  /*4410*/  IMAD R222, R222, UR4, RZ ;  /* 0x00000004dede7c24 */ /* 0x000fe2000f8e02ff */
[----:B------:R-:W-:Y:S01]  /*4420*/  LEA.HI.X.SX32 R194, R194, UR11, 0x1, P3 ;  /* 0x0000000bc2c27c11 */ /* 0x000fe200098f0eff */
[----:B------:R-:W-:Y:S01]  /*4430*/  IMAD R224, R224, UR4, RZ ;  /* 0x00000004e0e07c24 */ /* 0x000fe2000f8e02ff */
[----:B------:R-:W-:Y:S01]  /*4440*/  LEA R18, P6, R36, UR10, 0x1 ;  /* 0x0000000a24127c11 */ /* 0x000fe2000f8c08ff */
[----:B------:R-:W-:Y:S01]  /*4450*/  IMAD R132, R79, UR17, RZ ;  /* 0x000000114f847c24 */ /* 0x000fe2000f8e02ff */
[----:B------:R-:W-:Y:S01]  /*4460*/  LEA R8, P2, R14, UR10, 0x1 ;  /* 0x0000000a0e087c11 */ /* 0x000fe2000f8408ff */
[----:B------:R-:W-:Y:S01]  /*4470*/  UMOV UR4, URZ ;  /* 0x0000003f00047c82 */ /* 0x000fe20008000000 */
[----:B------:R-:W-:Y:S01]  /*4480*/  LEA R13, P3, R26, UR10, 0x1 ;  /* 0x0000000a1a0d7c11 */ /* 0x000fe2000f8608ff */
[----:B------:R-:W-:Y:S01]  /*4490*/  UIADD3.X UR9, UR4, 0x40000040, URZ, UP0, !UPT ;  /* 0x4000004004097890 */ /* 0x000fe200087fe43f */
[----:B------:R-:W-:-:S02]  /*44a0*/  LEA.HI.X.SX32 R210, R32, UR11, 0x1, P0 ;  /* 0x0000000b20d27c11 */ /* 0x000fc400080f0eff */
[----:B------:R-:W-:Y:S02]  /*44b0*/  CS2R R32, SRZ ;  /* 0x0000000000207805 */ /* 0x000fe4000001ff00 */
[----:B------:R-:W-:Y:S02]  /*44c0*/  LEA R225, P0, R46, UR10, 0x1 ;  /* 0x0000000a2ee17c11 */ /* 0x000fe4000f8008ff */
[----:B------:R-:W-:Y:S02]  /*44d0*/  CS2R R76, SRZ ;  /* 0x00000000004c7805 */ /* 0x000fe4000001ff00 */
[----:B------:R-:W-:Y:S02]  /*44e0*/  LEA.HI.X.SX32 R212, R34, UR11, 0x1, P4 ;  /* 0x0000000b22d47c11 */ /* 0x000fe4000a0f0eff */
[----:B------:R-:W-:Y:S02]  /*44f0*/  CS2R R34, SRZ ;  /* 0x0000000000227805 */ /* 0x000fe4000001ff00 */
[----:B------:R-:W-:Y:S01]  /*4500*/  LEA.HI.X.SX32 R200, R24, UR11, 0x1, P5 ;  /* 0x0000000b18c87c11 */ /* 0x000fe2000a8f0eff */
[----:B------:R-:W-:Y:S01]  /*4510*/  UIADD3.64 UR20, UR8, 0x80, URZ ;  /* 0x0000008008147897 */ /* 0x000fe2000fffe03f */
[----:B------:R-:W-:Y:S01]  /*4520*/  LEA R226, P4, R48, UR10, 0x1 ;  /* 0x0000000a30e27c11 */ /* 0x000fe2000f8808ff */
[----:B------:R-:W-:Y:S01]  /*4530*/  UIADD3.64 UR24, UR8, 0x100, URZ ;  /* 0x0000010008187897 */ /* 0x000fe2000fffe03f */
[----:B------:R-:W-:-:S02]  /*4540*/  LEA.HI.X.SX32 R214, R36, UR11, 0x1, P6 ;  /* 0x0000000b24d67c11 */ /* 0x000fc4000b0f0eff */
[----:B------:R-:W-:Y:S02]  /*4550*/  CS2R R36, SRZ ;  /* 0x0000000000247805 */ /* 0x000fe4000001ff00 */
[----:B------:R-:W-:Y:S02]  /*4560*/  LEA.HI.X.SX32 R201, R14, UR11, 0x1, P2 ;  /* 0x0000000b0ec97c11 */ /* 0x000fe400090f0eff */
[----:B------:R-:W-:Y:S02]  /*4570*/  LEA R19, P5, R38, UR10, 0x1 ;  /* 0x0000000a26137c11 */ /* 0x000fe4000f8a08ff */
[----:B------:R-:W-:Y:S02]  /*4580*/  LEA.HI.X.SX32 R184, R26, UR11, 0x1, P3 ;  /* 0x0000000b1ab87c11 */ /* 0x000fe400098f0eff */
[----:B------:R-:W-:Y:S02]  /*4590*/  CS2R R26, SRZ ;  /* 0x00000000001a7805 */ /* 0x000fe4000001ff00 */
[----:B------:R-:W-:-:S02]  /*45a0*/  LEA R227, P6, R50, UR10, 0x1 ;  /* 0x0000000a32e37c11 */ /* 0x000fc4000f8c08ff */
[----:B------:R-:W-:Y:S02]  /*45b0*/  LEA R14, P2, R28, UR10, 0x1 ;  /* 0x0000000a1c0e7c11 */ /* 0x000fe4000f8408ff */
[----:B------:R-:W-:Y:S02]  /*45c0*/  LEA R20, P3, R40, UR10, 0x1 ;  /* 0x0000000a28147c11 */ /* 0x000fe4000f8608ff */
[----:B------:R-:W-:Y:S02]  /*45d0*/  LEA R15, P1, R30, UR10, 0x1 ;  /* 0x0000000a1e0f7c11 */ /* 0x000fe4000f8208ff */
[----:B------:R-:W-:Y:S02]  /*45e0*/  LEA.HI.X.SX32 R148, R46, UR11, 0x1, P0 ;  /* 0x0000000b2e947c11 */ /* 0x000fe400080f0eff */
[----:B------:R-:W-:Y:S02]  /*45f0*/  CS2R R46, SRZ ;  /* 0x00000000002e7805 */ /* 0x000fe4000001ff00 */
[----:B------:R-:W-:-:S02]  /*4600*/  LEA R232, P0, R60, UR10, 0x1 ;  /* 0x0000000a3ce87c11 */ /* 0x000fc4000f8008ff */
[----:B------:R-:W-:Y:S02]  /*4610*/  LEA.HI.X.SX32 R150, R48, UR11, 0x1, P4 ;  /* 0x0000000b30967c11 */ /* 0x000fe4000a0f0eff */
[----:B------:R-:W-:Y:S02]  /*4620*/  CS2R R48, SRZ ;  /* 0x0000000000307805 */ /* 0x000fe4000001ff00 */
[----:B------:R-:W-:Y:S02]  /*4630*/  LEA.HI.X.SX32 R216, R38, UR11, 0x1, P5 ;  /* 0x0000000b26d87c11 */ /* 0x000fe4000a8f0eff */
[----:B------:R-:W-:Y:S02]  /*4640*/  CS2R R38, SRZ ;  /* 0x0000000000267805 */ /* 0x000fe4000001ff00 */
[----:B------:R-:W-:Y:S02]  /*4650*/  LEA R233, P4, R62, UR10, 0x1 ;  /* 0x0000000a3ee97c11 */ /* 0x000fe4000f8808ff */
[----:B------:R-:W-:-:S02]  /*4660*/  LEA.HI.X.SX32 R152, R50, UR11, 0x1, P6 ;  /* 0x0000000b32987c11 */ /* 0x000fc4000b0f0eff */
[----:B------:R-:W-:Y:S02]  /*4670*/  CS2R R50, SRZ ;  /* 0x0000000000327805 */ /* 0x000fe4000001ff00 */
[----:B------:R-:W-:Y:S02]  /*4680*/  LEA.HI.X.SX32 R206, R28, UR11, 0x1, P2 ;  /* 0x0000000b1cce7c11 */ /* 0x000fe400090f0eff */
[----:B------:R-:W-:Y:S02]  /*4690*/  CS2R R28, SRZ ;  /* 0x00000000001c7805 */ /* 0x000fe4000001ff00 */
[----:B------:R-:W-:Y:S02]  /*46a0*/  LEA R228, P5, R52, UR10, 0x1 ;  /* 0x0000000a34e47c11 */ /* 0x000fe4000f8a08ff */
[----:B------:R-:W-:Y:S02]  /*46b0*/  LEA.HI.X.SX32 R218, R40, UR11, 0x1, P3 ;  /* 0x0000000b28da7c11 */ /* 0x000fe400098f0eff */
[----:B------:R-:W-:-:S02]  /*46c0*/  CS2R R40, SRZ ;  /* 0x0000000000287805 */ /* 0x000fc4000001ff00 */
[----:B------:R-:W-:Y:S02]  /*46d0*/  LEA R234, P6, R64, UR10, 0x1 ;  /* 0x0000000a40ea7c11 */ /* 0x000fe4000f8c08ff */
[----:B------:R-:W-:Y:S02]  /*46e0*/  LEA R205, P2, R42, UR10, 0x1 ;  /* 0x0000000a2acd7c11 */ /* 0x000fe4000f8408ff */
[----:B------:R-:W-:Y:S02]  /*46f0*/  LEA.HI.X.SX32 R208, R30, UR11, 0x1, P1 ;  /* 0x0000000b1ed07c11 */ /* 0x000fe400088f0eff */
[----:B------:R-:W-:Y:S02]  /*4700*/  CS2R R30, SRZ ;  /* 0x00000000001e7805 */ /* 0x000fe4000001ff00 */
[----:B------:R-:W-:Y:S02]  /*4710*/  LEA R229, P3, R54, UR10, 0x1 ;  /* 0x0000000a36e57c11 */ /* 0x000fe4000f8608ff */
[----:B------:R-:W-:-:S02]  /*4720*/  LEA R203, P1, R44, UR10, 0x1 ;  /* 0x0000000a2ccb7c11 */ /* 0x000fc4000f8208ff */
[----:B------:R-:W-:Y:S02]  /*4730*/  LEA.HI.X.SX32 R162, R60, UR11, 0x1, P0 ;  /* 0x0000000b3ca27c11 */ /* 0x000fe400080f0eff */
[----:B------:R-:W-:Y:S02]  /*4740*/  CS2R R60, SRZ ;  /* 0x00000000003c7805 */ /* 0x000fe4000001ff00 */
[----:B------:R-:W-:Y:S02]  /*4750*/  LEA R176, P0, R74, UR10, 0x1 ;  /* 0x0000000a4ab07c11 */ /* 0x000fe4000f8008ff */
[----:B------:R-:W-:Y:S02]  /*4760*/  LEA.HI.X.SX32 R164, R62, UR11, 0x1, P4 ;  /* 0x0000000b3ea47c11 */ /* 0x000fe4000a0f0eff */
[----:B------:R-:W-:Y:S02]  /*4770*/  CS2R R62, SRZ ;  /* 0x00000000003e7805 */ /* 0x000fe4000001ff00 */
[----:B------:R-:W-:-:S02]  /*4780*/  LEA.HI.X.SX32 R154, R52, UR11, 0x1, P5 ;  /* 0x0000000b349a7c11 */ /* 0x000fc4000a8f0eff */
[----:B------:R-:W-:Y:S02]  /*4790*/  CS2R R52, SRZ ;  /* 0x0000000000347805 */ /* 0x000fe4000001ff00 */
[----:B------:R-:W-:Y:S02]  /*47a0*/  LEA R239, P4, R78, UR10, 0x1 ;  /* 0x0000000a4eef7c11 */ /* 0x000fe4000f8808ff */
[----:B------:R-:W-:Y:S02]  /*47b0*/  LEA.HI.X.SX32 R166, R64, UR11, 0x1, P6 ;  /* 0x0000000b40a67c11 */ /* 0x000fe4000b0f0eff */
[----:B------:R-:W-:Y:S02]  /*47c0*/  CS2R R64, SRZ ;  /* 0x0000000000407805 */ /* 0x000fe4000001ff00 */
[----:B------:R-:W-:Y:S02]  /*47d0*/  LEA.HI.X.SX32 R204, R42, UR11, 0x1, P2 ;  /* 0x0000000b2acc7c11 */ /* 0x000fe400090f0eff */
[----:B------:R-:W-:-:S02]  /*47e0*/  CS2R R42, SRZ ;  /* 0x00000000002a7805 */ /* 0x000fc4000001ff00 */
[----:B------:R-:W-:Y:S02]  /*47f0*/  LEA R235, P5, R66, UR10, 0x1 ;  /* 0x0000000a42eb7c11 */ /* 0x000fe4000f8a08ff */
[----:B------:R-:W-:Y:S02]  /*4800*/  LEA.HI.X.SX32 R156, R54, UR11, 0x1, P3 ;  /* 0x0000000b369c7c11 */ /* 0x000fe400098f0eff */
[----:B------:R-:W-:Y:S02]  /*4810*/  CS2R R54, SRZ ;  /* 0x0000000000367805 */ /* 0x000fe4000001ff00 */
[----:B------:R-:W-:Y:S02]  /*4820*/  LEA R240, P6, R80, UR10, 0x1 ;  /* 0x0000000a50f07c11 */ /* 0x000fe4000f8c08ff */
[----:B------:R-:W-:Y:S02]  /*4830*/  LEA R230, P2, R56, UR10, 0x1 ;  /* 0x0000000a38e67c11 */ /* 0x000fe4000f8408ff */
[----:B------:R-:W-:-:S02]  /*4840*/  LEA.HI.X.SX32 R146, R44, UR11, 0x1, P1 ;  /* 0x0000000b2c927c11 */ /* 0x000fc400088f0eff */
[----:B------:R-:W-:Y:S02]  /*4850*/  CS2R R44, SRZ ;  /* 0x00000000002c7805 */ /* 0x000fe4000001ff00 */
[----:B------:R-:W-:Y:S02]  /*4860*/  LEA R236, P3, R68, UR10, 0x1 ;  /* 0x0000000a44ec7c11 */ /* 0x000fe4000f8608ff */
[----:B------:R-:W-:Y:S02]  /*4870*/  LEA R231, P1, R58, UR10, 0x1 ;  /* 0x0000000a3ae77c11 */ /* 0x000fe4000f8208ff */
[----:B------:R-:W-:Y:S02]  /*4880*/  LEA.HI.X.SX32 R93, R74, UR11, 0x1, P0 ;  /* 0x0000000b4a5d7c11 */ /* 0x000fe400080f0eff */
[----:B------:R-:W-:Y:S02]  /*4890*/  CS2R R74, SRZ ;  /* 0x00000000004a7805 */ /* 0x000fe4000001ff00 */
[----:B------:R-:W-:-:S02]  /*48a0*/  LEA R245, P0, R21, UR10, 0x1 ;  /* 0x0000000a15f57c11 */ /* 0x000fc4000f8008ff */
[----:B------:R-:W-:Y:S02]  /*48b0*/  LEA.HI.X.SX32 R92, R78, UR11, 0x1, P4 ;  /* 0x0000000b4e5c7c11 */ /* 0x000fe4000a0f0eff */
[----:B------:R-:W-:Y:S02]  /*48c0*/  LEA.HI.X.SX32 R168, R66, UR11, 0x1, P5 ;  /* 0x0000000b42a87c11 */ /* 0x000fe4000a8f0eff */
[----:B------:R-:W-:Y:S02]  /*48d0*/  CS2R R66, SRZ ;  /* 0x0000000000427805 */ /* 0x000fe4000001ff00 */
[----:B------:R-:W-:Y:S02]  /*48e0*/  LEA R246, P4, R25, UR10, 0x1 ;  /* 0x0000000a19f67c11 */ /* 0x000fe4000f8808ff */
[----:B------:R-:W-:Y:S02]  /*48f0*/  LEA.HI.X.SX32 R91, R80, UR11, 0x1, P6 ;  /* 0x0000000b505b7c11 */ /* 0x000fe4000b0f0eff */
[----:B------:R-:W-:-:S02]  /*4900*/  LEA.HI.X.SX32 R158, R56, UR11, 0x1, P2 ;  /* 0x0000000b389e7c11 */ /* 0x000fc400090f0eff */
[----:B------:R-:W-:Y:S02]  /*4910*/  CS2R R56, SRZ ;  /* 0x0000000000387805 */ /* 0x000fe4000001ff00 */
        /* <DEDUP_REMOVED lines=8> */
[----:B------:R-:W-:Y:S02]  /*49a0*/  LEA R238, P1, R72, UR10, 0x1 ;  /* 0x0000000a48ee7c11 */ /* 0x000fe4000f8208ff */
[----:B------:R-:W-:Y:S02]  /*49b0*/  LEA.HI.X.SX32 R22, R21, UR11, 0x1, P0 ;  /* 0x0000000b15167c11 */ /* 0x000fe400080f0eff */
[----:B------:R-:W-:-:S02]  /*49c0*/  LEA.HI.X.SX32 R21, R25, UR11, 0x1, P4 ;  /* 0x0000000b19157c11 */ /* 0x000fc4000a0f0eff */
[----:B------:R-:W-:Y:S02]  /*49d0*/  CS2R R24, SRZ ;  /* 0x0000000000187805 */ /* 0x000fe4000001ff00 */
[----:B------:R-:W-:Y:S02]  /*49e0*/  LEA.HI.X.SX32 R90, R82, UR11, 0x1, P5 ;  /* 0x0000000b525a7c11 */ /* 0x000fe4000a8f0eff */
[----:B------:R-:W-:Y:S02]  /*49f0*/  LEA R99, P4, R106, UR10, 0x1 ;  /* 0x0000000a6a637c11 */ /* 0x000fe4000f8808ff */
[----:B------:R-:W-:Y:S02]  /*4a00*/  LEA.HI.X.SX32 R94, R94, UR11, 0x1, P6 ;  /* 0x0000000b5e5e7c11 */ /* 0x000fe4000b0f0eff */
[----:B------:R-:W-:Y:S01]  /*4a10*/  LEA.HI.X.SX32 R172, R70, UR11, 0x1, P2 ;  /* 0x0000000b46ac7c11 */ /* 0x000fe200090f0eff */
[----:B------:R0:W-:Y:S01]  /*4a20*/  STL [R1], R99 ;  /* 0x0000006301007387 */ /* 0x0001e20000100800 */
[----:B------:R-:W-:-:S02]  /*4a30*/  LEA R248, P5, R96, UR10, 0x1 ;  /* 0x0000000a60f87c11 */ /* 0x000fc4000f8a08ff */
[----:B------:R-:W-:Y:S02]  /*4a40*/  CS2R R70, SRZ ;  /* 0x0000000000467805 */ /* 0x000fe4000001ff00 */
[----:B------:R-:W-:Y:S02]  /*4a50*/  LEA.HI.X.SX32 R89, R84, UR11, 0x1, P3 ;  /* 0x0000000b54597c11 */ /* 0x000fe400098f0eff */
[----:B------:R-:W-:Y:S02]  /*4a60*/  LEA R97, P6, R108, UR10, 0x1 ;  /* 0x0000000a6c617c11 */ /* 0x000fe4000f8c08ff */
[----:B------:R-:W-:Y:S02]  /*4a70*/  LEA R243, P2, R86, UR10, 0x1 ;  /* 0x0000000a56f37c11 */ /* 0x000fe4000f8408ff */
[----:B------:R-:W-:Y:S01]  /*4a80*/  LEA.HI.X.SX32 R174, R72, UR11, 0x1, P1 ;  /* 0x0000000b48ae7c11 */ /* 0x000fe200088f0eff */
[----:B------:R1:W-:Y:S01]  /*4a90*/  STL [R1+0x4], R97 ;  /* 0x0000046101007387 */ /* 0x0003e20000100800 */
[----:B------:R-:W-:-:S02]  /*4aa0*/  LEA R249, P3, R98, UR10, 0x1 ;  /* 0x0000000a62f97c11 */ /* 0x000fc4000f8608ff */
[----:B------:R-:W-:Y:S02]  /*4ab0*/  CS2R R72, SRZ ;  /* 0x0000000000487805 */ /* 0x000fe4000001ff00 */
[----:B------:R-:W-:Y:S02]  /*4ac0*/  LEA R244, P1, R23, UR10, 0x1 ;  /* 0x0000000a17f47c11 */ /* 0x000fe4000f8208ff */
[----:B------:R-:W-:Y:S02]  /*4ad0*/  LEA.HI.X.SX32 R96, R96, UR11, 0x1, P5 ;  /* 0x0000000b60607c11 */ /* 0x000fe4000a8f0eff */
[----:B------:R-:W-:Y:S02]  /*4ae0*/  LEA.HI.X.SX32 R88, R86, UR11, 0x1, P2 ;  /* 0x0000000b56587c11 */ /* 0x000fe400090f0eff */
[----:B0-----:R-:W-:Y:S02]  /*4af0*/  LEA R99, P5, R110, UR10, 0x1 ;  /* 0x0000000a6e637c11 */ /* 0x001fe4000f8a08ff */
[----:B------:R-:W-:-:S02]  /*4b00*/  LEA.HI.X.SX32 R98, R98, UR11, 0x1, P3 ;  /* 0x0000000b62627c11 */ /* 0x000fc400098f0eff */
[----:B------:R-:W-:Y:S01]  /*4b10*/  LEA R250, P2, R100, UR10, 0x1 ;  /* 0x0000000a64fa7c11 */ /* 0x000fe2000f8408ff */
[----:B------:R0:W-:Y:S01]  /*4b20*/  STL [R1+0x8], R99 ;  /* 0x0000086301007387 */ /* 0x0001e20000100800 */
[----:B------:R-:W-:Y:S02]  /*4b30*/  LEA.HI.X.SX32 R23, R23, UR11, 0x1, P1 ;  /* 0x0000000b17177c11 */ /* 0x000fe400088f0eff */
[----:B-1----:R-:W-:Y:S02]  /*4b40*/  LEA R97, P3, R112, UR10, 0x1 ;  /* 0x0000000a70617c11 */ /* 0x002fe4000f8608ff */
[----:B------:R-:W-:Y:S02]  /*4b50*/  LEA R251, P1, R102, UR10, 0x1 ;  /* 0x0000000a66fb7c11 */ /* 0x000fe4000f8208ff */
[----:B------:R-:W-:Y:S01]  /*4b60*/  LEA.HI.X.SX32 R100, R100, UR11, 0x1, P2 ;  /* 0x0000000b64647c11 */ /* 0x000fe200090f0eff */
[----:B------:R1:W-:Y:S01]  /*4b70*/  STL [R1+0xc], R97 ;  /* 0x00000c6101007387 */ /* 0x0003e20000100800 */
[----:B------:R-:W-:-:S02]  /*4b80*/  LEA.HI.X.SX32 R102, R102, UR11, 0x1, P1 ;  /* 0x0000000b66667c11 */ /* 0x000fc400088f0eff */
[----:B0-----:R-:W-:Y:S02]  /*4b90*/  LEA R99, P2, R114, UR10, 0x1 ;  /* 0x0000000a72637c11 */ /* 0x001fe4000f8408ff */
[----:B------:R-:W-:Y:S02]  /*4ba0*/  LEA R252, P0, R104, UR10, 0x1 ;  /* 0x0000000a68fc7c11 */ /* 0x000fe4000f8008ff */
[----:B------:R-:W-:Y:S01]  /*4bb0*/  LEA.HI.X.SX32 R106, R106, UR11, 0x1, P4 ;  /* 0x0000000b6a6a7c11 */ /* 0x000fe2000a0f0eff */
[----:B------:R0:W-:Y:S01]  /*4bc0*/  STL [R1+0x10], R99 ;  /* 0x0000106301007387 */ /* 0x0001e20000100800 */
[----:B------:R-:W-:Y:S02]  /*4bd0*/  LEA.HI.X.SX32 R104, R104, UR11, 0x1, P0 ;  /* 0x0000000b68687c11 */ /* 0x000fe400080f0eff */
[----:B-1----:R-:W-:Y:S02]  /*4be0*/  LEA R97, P1, R116, UR10, 0x1 ;  /* 0x0000000a74617c11 */ /* 0x002fe4000f8208ff */
[----:B------:R-:W-:-:S02]  /*4bf0*/  LEA.HI.X.SX32 R108, R108, UR11, 0x1, P6 ;  /* 0x0000000b6c6c7c11 */ /* 0x000fc4000b0f0eff */
[----:B------:R-:W-:Y:S01]  /*4c00*/  LEA.HI.X.SX32 R110, R110, UR11, 0x1, P5 ;  /* 0x0000000b6e6e7c11 */ /* 0x000fe2000a8f0eff */
[----:B------:R1:W-:Y:S01]  /*4c10*/  STL [R1+0x14], R97 ;  /* 0x0000146101007387 */ /* 0x0003e20000100800 */
[----:B------:R-:W-:Y:S02]  /*4c20*/  LEA.HI.X.SX32 R112, R112, UR11, 0x1, P3 ;  /* 0x0000000b70707c11 */ /* 0x000fe400098f0eff */
[----:B0-----:R-:W-:Y:S02]  /*4c30*/  LEA R99, P0, R118, UR10, 0x1 ;  /* 0x0000000a76637c11 */ /* 0x001fe4000f8008ff */
[----:B------:R-:W-:Y:S02]  /*4c40*/  LEA.HI.X.SX32 R114, R114, UR11, 0x1, P2 ;  /* 0x0000000b72727c11 */ /* 0x000fe400090f0eff */
[----:B------:R-:W-:Y:S01]  /*4c50*/  LEA.HI.X.SX32 R116, R116, UR11, 0x1, P1 ;  /* 0x0000000b74747c11 */ /* 0x000fe200088f0eff */
[----:B------:R0:W-:Y:S01]  /*4c60*/  STL [R1+0x18], R99 ;  /* 0x0000186301007387 */ /* 0x0001e20000100800 */
[----:B------:R-:W-:-:S02]  /*4c70*/  LEA.HI.X.SX32 R118, R118, UR11, 0x1, P0 ;  /* 0x0000000b76767c11 */ /* 0x000fc400080f0eff */
[----:B-1----:R-:W-:Y:S02]  /*4c80*/  LEA R97, P4, R120, UR10, 0x1 ;  /* 0x0000000a78617c11 */ /* 0x002fe4000f8808ff */
[----:B------:R-:W-:Y:S02]  /*4c90*/  LOP3.LUT R80, R0, 0x3a, RZ, 0xfc, !PT ;  /* 0x0000003a00507812 */ /* 0x000fe400078efcff */
[----:B------:R-:W-:Y:S01]  /*4ca0*/  LEA.HI.X.SX32 R120, R120, UR11, 0x1, P4 ;  /* 0x0000000b78787c11 */ /* 0x000fe2000a0f0eff */
[----:B------:R1:W-:Y:S01]  /*4cb0*/  STL [R1+0x1c], R97 ;  /* 0x00001c6101007387 */ /* 0x0003e20000100800 */
[----:B------:R-:W-:Y:S01]  /*4cc0*/  LOP3.LUT R101, R0, 0x22, RZ, 0xfc, !PT ;  /* 0x0000002200657812 */ /* 0x000fe200078efcff */
[----:B------:R-:W-:Y:S01]  /*4cd0*/  IMAD R131, R80, UR17, RZ ;  /* 0x0000001150837c24 */ /* 0x000fe2000f8e02ff */
[----:B0-----:R-:W-:Y:S01]  /*4ce0*/  LEA R99, P6, R122, UR10, 0x1 ;  /* 0x0000000a7a637c11 */ /* 0x001fe2000f8c08ff */
[----:B------:R-:W-:Y:S01]  /*4cf0*/  IMAD R131, R83, UR17, RZ ;  /* 0x0000001153837c24 */ /* 0x000fe2000f8e02ff */
[----:B------:R-:W-:-:S02]  /*4d00*/  LOP3.LUT R103, R0, 0x20, RZ, 0xfc, !PT ;  /* 0x0000002000677812 */ /* 0x000fc400078efcff */
[----:B------:R-:W-:Y:S02]  /*4d10*/  CS2R R80, SRZ ;  /* 0x0000000000507805 */ /* 0x000fe4000001ff00 */
[----:B------:R-:W-:Y:S01]  /*4d20*/  LEA.HI.X.SX32 R122, R122, UR11, 0x1, P6 ;  /* 0x0000000b7a7a7c11 */ /* 0x000fe2000b0f0eff */
[----:B------:R0:W-:Y:S01]  /*4d30*/  STL [R1+0x20], R99 ;  /* 0x0000206301007387 */ /* 0x0001e20000100800 */
[----:B------:R-:W-:Y:S02]  /*4d40*/  LOP3.LUT R82, R0, 0x36, RZ, 0xfc, !PT ;  /* 0x0000003600527812 */ /* 0x000fe400078efcff */
[----:B-1----:R-:W-:Y:S02]  /*4d50*/  LEA R97, P5, R124, UR10, 0x1 ;  /* 0x0000000a7c617c11 */ /* 0x002fe4000f8a08ff */
[----:B------:R-:W-:Y:S01]  /*4d60*/  LOP3.LUT R84, R0, 0x32, RZ, 0xfc, !PT ;  /* 0x0000003200547812 */ /* 0x000fe200078efcff */
[----:B------:R-:W-:Y:S01]  /*4d70*/  IMAD R132, R82, UR17, RZ ;  /* 0x0000001152847c24 */ /* 0x000fe2000f8e02ff */
[C---:B------:R-:W-:Y:S01]  /*4d80*/  LOP3.LUT R130, R0.reuse, 0x1c, RZ, 0xfc, !PT ;  /* 0x0000001c00827812 */ /* 0x040fe200078efcff */
[----:B------:R1:W-:Y:S01]  /*4d90*/  STL [R1+0x24], R97 ;  /* 0x0000246101007387 */ /* 0x0003e20000100800 */
[----:B------:R-:W-:Y:S01]  /*4da0*/  LOP3.LUT R86, R0, 0x2c, RZ, 0xfc, !PT ;  /* 0x0000002c00567812 */ /* 0x000fe200078efcff */
[----:B------:R-:W-:Y:S01]  /*4db0*/  IMAD R105, R84, UR17, RZ ;  /* 0x0000001154697c24 */ /* 0x000fe2000f8e02ff */
[----:B0-----:R-:W-:Y:S01]  /*4dc0*/  LEA R99, P3, R126, UR10, 0x1 ;  /* 0x0000000a7e637c11 */ /* 0x001fe2000f8608ff */
[----:B------:R-:W-:Y:S01]  /*4dd0*/  IMAD R132, R85, UR17, RZ ;  /* 0x0000001155847c24 */ /* 0x000fe2000f8e02ff */
[----:B------:R-:W-:Y:S01]  /*4de0*/  LOP3.LUT R129, R0, 0x1a, RZ, 0xfc, !PT ;  /* 0x0000001a00817812 */ /* 0x000fe200078efcff */
[----:B------:R-:W-:Y:S01]  /*4df0*/  IMAD R131, R86, UR17, RZ ;  /* 0x0000001156837c24 */ /* 0x000fe2000f8e02ff */
[C---:B------:R-:W-:Y:S01]  /*4e00*/  LOP3.LUT R119, R0.reuse, 0x10, RZ, 0xfc, !PT ;  /* 0x0000001000777812 */ /* 0x040fe200078efcff */
[----:B------:R0:W-:Y:S01]  /*4e10*/  STL [R1+0x28], R99 ;  /* 0x0000286301007387 */ /* 0x0001e20000100800 */
[----:B------:R-:W-:Y:S01]  /*4e20*/  LOP3.LUT R121, R0, 0x12, RZ, 0xfc, !PT ;  /* 0x0000001200797812 */ /* 0x000fe200078efcff */
[----:B------:R-:W-:Y:S01]  /*4e30*/  IMAD R105, R87, UR17, RZ ;  /* 0x0000001157697c24 */ /* 0x000fe2000f8e02ff */
[----:B-1----:R-:W-:-:S02]  /*4e40*/  LEA R97, P2, R128, UR10, 0x1 ;  /* 0x0000000a80617c11 */ /* 0x002fc4000f8408ff */
[----:B------:R-:W-:Y:S02]  /*4e50*/  CS2R R82, SRZ ;  /* 0x0000000000527805 */ /* 0x000fe4000001ff00 */
[C---:B------:R-:W-:Y:S02]  /*4e60*/  LOP3.LUT R123, R0.reuse, 0x14, RZ, 0xfc, !PT ;  /* 0x00000014007b7812 */ /* 0x040fe400078efcff */
[----:B------:R-:W-:Y:S02]  /*4e70*/  CS2R R84, SRZ ;  /* 0x0000000000547805 */ /* 0x000fe4000001ff00 */
[----:B------:R-:W-:Y:S01]  /*4e80*/  SHF.R.S32.HI R79, RZ, 0x1f, R3 ;  /* 0x0000001fff4f7819 */ /* 0x000fe20000011403 */
[----:B------:R1:W-:Y:S01]  /*4e90*/  STL [R1+0x2c], R97 ;  /* 0x00002c6101007387 */ /* 0x0003e20000100800 */
[----:B------:R-:W-:Y:S02]  /*4ea0*/  LOP3.LUT R113, R0, 0x8, RZ, 0xfc, !PT ;  /* 0x0000000800717812 */ /* 0x000fe400078efcff */
[----:B------:R-:W-:-:S02]  /*4eb0*/  CS2R R86, SRZ ;  /* 0x0000000000567805 */ /* 0x000fc4000001ff00 */
[----:B0-----:R-:W-:Y:S02]  /*4ec0*/  LEA R99, P1, R221, UR10, 0x1 ;  /* 0x0000000add637c11 */ /* 0x001fe4000f8208ff */
[C---:B------:R-:W-:Y:S02]  /*4ed0*/  LOP3.LUT R115, R0.reuse, 0xa, RZ, 0xfc, !PT ;  /* 0x0000000a00737812 */ /* 0x040fe400078efcff */
[C---:B------:R-:W-:Y:S01]  /*4ee0*/  LOP3.LUT R117, R0.reuse, 0xc, RZ, 0xfc, !PT ;  /* 0x0000000c00757812 */ /* 0x040fe200078efcff */
[----:B------:R0:W-:Y:S01]  /*4ef0*/  STL [R1+0x30], R99 ;  /* 0x0000306301007387 */ /* 0x0001e20000100800 */
[----:B------:R-:W-:Y:S02]  /*4f00*/  LOP3.LUT R107, R0, 0x2, RZ, 0xfc, !PT ;  /* 0x00000002006b7812 */ /* 0x000fe400078efcff */
[----:B-1----:R-:W-:Y:S02]  /*4f10*/  LEA R97, P0, R222, UR10, 0x1 ;  /* 0x0000000ade617c11 */ /* 0x002fe4000f8008ff */
[----:B------:R-:W-:-:S02]  /*4f20*/  LOP3.LUT R109, R0, 0x4, RZ, 0xfc, !PT ;  /* 0x00000004006d7812 */ /* 0x000fc400078efcff */
[----:B------:R-:W-:Y:S01]  /*4f30*/  LOP3.LUT R111, R0, 0x6, RZ, 0xfc, !PT ;  /* 0x00000006006f7812 */ /* 0x000fe200078efcff */
[----:B------:R1:W-:Y:S01]  /*4f40*/  STL [R1+0x34], R97 ;  /* 0x0000346101007387 */ /* 0x0003e20000100800 */
[----:B------:R-:W-:Y:S02]  /*4f50*/  LEA.HI.X.SX32 R124, R124, UR11, 0x1, P5 ;  /* 0x0000000b7c7c7c11 */ /* 0x000fe4000a8f0eff */
[----:B0-----:R-:W-:Y:S02]  /*4f60*/  LEA R99, P4, R223, UR10, 0x1 ;  /* 0x0000000adf637c11 */ /* 0x001fe4000f8808ff */
[----:B------:R-:W-:Y:S02]  /*4f70*/  LEA.HI.X.SX32 R126, R126, UR11, 0x1, P3 ;  /* 0x0000000b7e7e7c11 */ /* 0x000fe400098f0eff */
[----:B------:R-:W-:Y:S01]  /*4f80*/  LEA.HI.X.SX32 R128, R128, UR11, 0x1, P2 ;  /* 0x0000000b80807c11 */ /* 0x000fe200090f0eff */
[----:B------:R0:W-:Y:S01]  /*4f90*/  STL [R1+0x38], R99 ;  /* 0x0000386301007387 */ /* 0x0001e20000100800 */
[----:B------:R-:W-:-:S02]  /*4fa0*/  LEA.HI.X.SX32 R221, R221, UR11, 0x1, P1 ;  /* 0x0000000bdddd7c11 */ /* 0x000fc400088f0eff */
[----:B-1----:R-:W-:Y:S01]  /*4fb0*/  LEA R97, P6, R224, UR10, 0x1 ;  /* 0x0000000ae0617c11 */ /* 0x002fe2000f8c08ff */
[----:B------:R-:W-:Y:S01]  /*4fc0*/  UIADD3 UR10, UP1, UR6, 0x2, URZ ;  /* 0x00000002060a7890 */ /* 0x000fe2000ff3e03f */
[----:B------:R-:W-:Y:S02]  /*4fd0*/  LEA.HI.X.SX32 R222, R222, UR11, 0x1, P0 ;  /* 0x0000000bdede7c11 */ /* 0x000fe400080f0eff */
[----:B------:R-:W-:Y:S01]  /*4fe0*/  LEA.HI.X.SX32 R223, R223, UR11, 0x1, P4 ;  /* 0x0000000bdfdf7c11 */ /* 0x000fe2000a0f0eff */
[----:B------:R1:W-:Y:S01]  /*4ff0*/  STL [R1+0x3c], R97 ;  /* 0x00003c6101007387 */ /* 0x0003e20000100800 */
[----:B------:R-:W-:Y:S01]  /*5000*/  LEA.HI.X.SX32 R224, R224, UR11, 0x1, P6 ;  /* 0x0000000be0e07c11 */ /* 0x000fe2000b0f0eff */
[----:B------:R-:W-:Y:S01]  /*5010*/  UIADD3.X UR11, UR5, 0x40000040, URZ, UP1, !UPT ;  /* 0x40000040050b7890 */ /* 0x000fe20008ffe43f */
[----:B0-----:R-:W-:Y:S01]  /*5020*/  LOP3.LUT R99, R0, 0x24, RZ, 0xfc, !PT ;  /* 0x0000002400637812 */ /* 0x001fe200078efcff */
[----:B------:R0:W-:Y:S02]  /*5030*/  STL [R1+0x48], R2 ;  /* 0x0000480201007387 */ /* 0x0001e40000100800 */
[----:B------:R-:W-:-:S02]  /*5040*/  UIADD3.64 UR22, UR10, 0x2, URZ ;  /* 0x000000020a167897 */ /* 0x000fc4000fffe03f */
[----:B------:R-:W-:Y:S01]  /*5050*/  IMAD R95, R99, UR17, RZ ;  /* 0x00000011635f7c24 */ /* 0x000fe2000f8e02ff */
[----:B------:R-:W-:Y:S01]  /*5060*/  UIADD3.64 UR26, UR10, 0x4, URZ ;  /* 0x000000040a1a7897 */ /* 0x000fe2000fffe03f */
[----:B-1----:R-:W-:Y:S01]  /*5070*/  LOP3.LUT R97, R0, 0x26, RZ, 0xfc, !PT ;  /* 0x0000002600617812 */ /* 0x002fe200078efcff */
[----:B------:R-:W-:Y:S02]  /*5080*/  IMAD R95, R103, UR17, RZ ;  /* 0x00000011675f7c24 */ /* 0x000fe4000f8e02ff */
[----:B------:R-:W-:Y:S01]  /*5090*/  IMAD R95, R130, UR17, RZ ;  /* 0x00000011825f7c24 */ /* 0x000fe2000f8e02ff */
[----:B0-----:R-:W-:Y:S01]  /*50a0*/  SHF.L.U64.HI R2, R3, 0x1, R79 ;  /* 0x0000000103027819 */ /* 0x001fe2000001024f */
[----:B------:R-:W-:Y:S01]  /*50b0*/  IMAD R97, R97, UR17, RZ ;  /* 0x0000001161617c24 */ /* 0x000fe2000f8e02ff */
[----:B------:R-:W-:Y:S01]  /*50c0*/  CS2R R78, SRZ ;  /* 0x00000000004e7805 */ /* 0x000fe2000001ff00 */
[----:B------:R-:W-:Y:S02]  /*50d0*/  IMAD R97, R101, UR17, RZ ;  /* 0x0000001165617c24 */ /* 0x000fe4000f8e02ff */
[----:B------:R-:W-:-:S02]  /*50e0*/  IMAD R97, R0, UR17, RZ ;  /* 0x0000001100617c24 */ /* 0x000fc4000f8e02ff */
[----:B------:R-:W-:Y:S02]  /*50f0*/  IMAD R99, R129, UR17, RZ ;  /* 0x0000001181637c24 */ /* 0x000fe4000f8e02ff */
[----:B------:R-:W-:Y:S02]  /*5100*/  IMAD R97, R127, UR17, RZ ;  /* 0x000000117f617c24 */ /* 0x000fe4000f8e02ff */
[----:B------:R-:W-:Y:S02]  /*5110*/  IMAD R95, R125, UR17, RZ ;  /* 0x000000117d5f7c24 */ /* 0x000fe4000f8e02ff */
[----:B------:R-:W-:Y:S02]  /*5120*/  IMAD.SHL.U32 R3, R3, 0x2, RZ ;  /* 0x0000000203037824 */ /* 0x000fe400078e00ff */
[----:B------:R-:W-:Y:S02]  /*5130*/  IMAD R99, R123, UR17, RZ ;  /* 0x000000117b637c24 */ /* 0x000fe4000f8e02ff */
[----:B------:R-:W-:-:S02]  /*5140*/  IMAD R97, R121, UR17, RZ ;  /* 0x0000001179617c24 */ /* 0x000fc4000f8e02ff */
[----:B------:R-:W-:Y:S02]  /*5150*/  IMAD R95, R119, UR17, RZ ;  /* 0x00000011775f7c24 */ /* 0x000fe4000f8e02ff */
[----:B------:R-:W-:Y:S02]  /*5160*/  IMAD R99, R117, UR17, RZ ;  /* 0x0000001175637c24 */ /* 0x000fe4000f8e02ff */
[----:B------:R-:W-:Y:S02]  /*5170*/  IMAD R97, R115, UR17, RZ ;  /* 0x0000001173617c24 */ /* 0x000fe4000f8e02ff */
[----:B------:R-:W-:Y:S02]  /*5180*/  IMAD R95, R113, UR17, RZ ;  /* 0x00000011715f7c24 */ /* 0x000fe4000f8e02ff */
[----:B------:R-:W-:Y:S02]  /*5190*/  IMAD R99, R111, UR17, RZ ;  /* 0x000000116f637c24 */ /* 0x000fe4000f8e02ff */
[----:B------:R-:W-:-:S02]  /*51a0*/  IMAD R97, R109, UR17, RZ ;  /* 0x000000116d617c24 */ /* 0x000fc4000f8e02ff */
[----:B------:R-:W-:Y:S01]  /*51b0*/  IMAD R95, R107, UR17, RZ ;  /* 0x000000116b5f7c24 */ /* 0x000fe2000f8e02ff */
[----:B------:R-:W-:-:S06]  /*51c0*/  ULDC UR17, c[0x0][0x238] ;  /* 0x00008e0000117ab9 */ /* 0x000fcc0000000800 */
.L_x_1:
[----:B------:R-:W2:Y:S01]  /*51d0*/  LDL.LU R101, [R1+0x40] ;  /* 0x0000400001657983 */ /* 0x000ea20000300800 */
[----:B------:R-:W-:Y:S01]  /*51e0*/  ULDC UR4, c[0x0][0x238] ;  /* 0x00008e0000047ab9 */ /* 0x000fe20000000800 */
[C---:B------:R-:W-:Y:S01]  /*51f0*/  ISETP.GE.AND P1, PT, R0.reuse, UR16, PT ;  /* 0x0000001000007c0c */ /* 0x040fe2000bf26270 */
[----:B------:R-:W-:Y:S01]  /*5200*/  ULDC UR5, c[0x0][0x238] ;  /* 0x00008e0000057ab9 */ /* 0x000fe20000000800 */
[----:B------:R-:W3:Y:S01]  /*5210*/  LDL.LU R95, [R1+0x44] ;  /* 0x00004400015f7983 */ /* 0x000ee20000300800 */
[C---:B------:R-:W-:Y:S01]  /*5220*/  IMAD R103, R0.reuse, UR4, RZ ;  /* 0x0000000400677c24 */ /* 0x040fe2000f8e02ff */
[----:B------:R-:W-:Y:S01]  /*5230*/  PRMT R99, RZ, 0x7610, R99 ;  /* 0x00007610ff637816 */ /* 0x000fe20000000063 */
[----:B------:R-:W-:Y:S01]  /*5240*/  ULDC UR4, c[0x0][0x238] ;  /* 0x00008e0000047ab9 */ /* 0x000fe20000000800 */
[----:B------:R-:W-:Y:S01]  /*5250*/  LOP3.LUT R125, R0, 0x4, RZ, 0xfc, !PT ;  /* 0x00000004007d7812 */ /* 0x000fe200078efcff */
[----:B------:R-:W0:Y:S03]  /*5260*/  S2R R175, SR_TID.X ;  /* 0x0000000000af7919 */ /* 0x000e260000002100 */
[----:B------:R-:W-:Y:S01]  /*5270*/  ISETP.GE.AND P3, PT, R125, UR16, PT ;  /* 0x000000107d007c0c */ /* 0x000fe2000bf66270 */
[----:B-----5:R1:W-:Y:S01]  /*5280*/  STL [R1+0x14c], R220 ;  /* 0x00014cdc01007387 */ /* 0x0203e20000100800 */
[----:B------:R-:W-:-:S02]  /*5290*/  PRMT R141, RZ, 0x7610, R141 ;  /* 0x00007610ff8d7816 */ /* 0x000fc4000000008d */
[----:B------:R-:W-:Y:S01]  /*52a0*/  PRMT R115, RZ, 0x7610, R115 ;  /* 0x00007610ff737816 */ /* 0x000fe20000000073 */
[----:B------:R-:W4:Y:S01]  /*52b0*/  LDL R177, [R1+0x2c] ;  /* 0x00002c0001b17983 */ /* 0x000f220000100800 */
[----:B------:R-:W-:Y:S02]  /*52c0*/  LOP3.LUT R111, R0, 0x6, RZ, 0xfc, !PT ;  /* 0x00000006006f7812 */ /* 0x000fe400078efcff */
[----:B------:R-:W-:Y:S01]  /*52d0*/  PRMT R138, RZ, 0x7610, R138 ;  /* 0x00007610ff8a7816 */ /* 0x000fe2000000008a */
[----:B------:R-:W4:Y:S01]  /*52e0*/  LDL R173, [R1+0x1c] ;  /* 0x00001c0001ad7983 */ /* 0x000f220000100800 */
[----:B------:R-:W-:Y:S02]  /*52f0*/  ISETP.GE.AND P4, PT, R111, UR16, PT ;  /* 0x000000106f007c0c */ /* 0x000fe4000bf86270 */
[----:B------:R-:W-:Y:S01]  /*5300*/  PRMT R107, RZ, 0x7610, R107 ;  /* 0x00007610ff6b7816 */ /* 0x000fe2000000006b */
[----:B------:R-:W4:Y:S01]  /*5310*/  LDL R171, [R1+0xc] ;  /* 0x00000c0001ab7983 */ /* 0x000f220000100800 */
[----:B------:R-:W-:-:S02]  /*5320*/  PRMT R97, RZ, 0x7610, R97 ;  /* 0x00007610ff617816 */ /* 0x000fc40000000061 */
[----:B------:R-:W-:Y:S01]  /*5330*/  PRMT R140, RZ, 0x7610, R140 ;  /* 0x00007610ff8c7816 */ /* 0x000fe2000000008c */
[----:B-1----:R-:W4:Y:S01]  /*5340*/  LDL.LU R220, [R1+0x38] ;  /* 0x0000380001dc7983 */ /* 0x002f220000300800 */
[----:B------:R-:W-:Y:S02]  /*5350*/  LOP3.LUT R125, R0, 0x16, RZ, 0xfc, !PT ;  /* 0x00000016007d7812 */ /* 0x000fe400078efcff */
[----:B------:R-:W-:Y:S02]  /*5360*/  PRMT R109, RZ, 0x7610, R109 ;  /* 0x00007610ff6d7816 */ /* 0x000fe4000000006d */
[----:B------:R-:W-:Y:S02]  /*5370*/  PRMT R113, RZ, 0x7610, R113 ;  /* 0x00007610ff717816 */ /* 0x000fe40000000071 */
[----:B------:R-:W-:Y:S02]  /*5380*/  PRMT R117, RZ, 0x7610, R117 ;  /* 0x00007610ff757816 */ /* 0x000fe40000000075 */
[----:B------:R-:W-:-:S02]  /*5390*/  PRMT R127, RZ, 0x7610, R127 ;  /* 0x00007610ff7f7816 */ /* 0x000fc4000000007f */
[----:B------:R-:W-:Y:S02]  /*53a0*/  PRMT R129, RZ, 0x7610, R129 ;  /* 0x00007610ff817816 */ /* 0x000fe40000000081 */
[----:B------:R-:W-:Y:S02]  /*53b0*/  PRMT R167, RZ, 0x7610, R167 ;  /* 0x00007610ffa77816 */ /* 0x000fe400000000a7 */
        /* <DEDUP_REMOVED lines=9> */
[----:B------:R-:W-:Y:S01]  /*5450*/  PRMT R151, RZ, 0x7610, R151 ;  /* 0x00007610ff977816 */ /* 0x000fe20000000097 */
[----:B--2---:R-:W-:Y:S01]  /*5460*/  IMAD.MOV.U32 R131, RZ, RZ, R101 ;  /* 0x000000ffff837224 */ /* 0x004fe200078e0065 */
[----:B------:R-:W-:Y:S01]  /*5470*/  LOP3.LUT R101, R0, 0x2, RZ, 0xfc, !PT ;  /* 0x0000000200657812 */ /* 0x000fe200078efcff */
[----:B---3--:R-:W-:-:S03]  /*5480*/  IMAD.MOV.U32 R130, RZ, RZ, R95 ;  /* 0x000000ffff827224 */ /* 0x008fc600078e005f */
[----:B------:R-:W-:Y:S02]  /*5490*/  ISETP.GE.AND P2, PT, R101, UR16, PT ;  /* 0x0000001065007c0c */ /* 0x000fe4000bf46270 */
[----:B0-----:R-:W-:Y:S01]  /*54a0*/  LEA.HI R95, R175, 0xe, RZ, 0x1a ;  /* 0x0000000eaf5f7811 */ /* 0x001fe200078fd0ff */
[----:B------:R-:W-:Y:S01]  /*54b0*/  IMAD.WIDE R132, R103, 0x2, R130 ;  /* 0x0000000267847825 */ /* 0x000fe200078e0282 */
[C---:B------:R-:W-:Y:S02]  /*54c0*/  LOP3.LUT R103, R0.reuse, 0x8, RZ, 0xfc, !PT ;  /* 0x0000000800677812 */ /* 0x040fe400078efcff */
[C---:B------:R-:W-:Y:S02]  /*54d0*/  LOP3.LUT R101, R0.reuse, 0xa, RZ, 0xfc, !PT ;  /* 0x0000000a00657812 */ /* 0x040fe400078efcff */
[----:B------:R-:W-:Y:S01]  /*54e0*/  ISETP.GE.AND P5, PT, R103, UR16, PT ;  /* 0x0000001067007c0c */ /* 0x000fe2000bfa6270 */
[----:B------:R0:W2:Y:S01]  /*54f0*/  @!P1 LDG.E.U16 R99, desc[UR14][R132.64] ;  /* 0x0000000e84639981 */ /* 0x0000a2000c1e1500 */
[----:B------:R-:W-:-:S02]  /*5500*/  LOP3.LUT R103, R0, 0x2, RZ, 0xfc, !PT ;  /* 0x0000000200677812 */ /* 0x000fc400078efcff */
[----:B------:R-:W-:Y:S02]  /*5510*/  ISETP.GE.AND P1, PT, R101, UR16, PT ;  /* 0x0000001065007c0c */ /* 0x000fe4000bf26270 */
[----:B------:R-:W-:Y:S01]  /*5520*/  ISETP.GE.AND P0, PT, R95, UR16, PT ;  /* 0x000000105f007c0c */ /* 0x000fe2000bf06270 */
[----:B------:R-:W-:Y:S01]  /*5530*/  IMAD R103, R103, UR5, RZ ;  /* 0x0000000567677c24 */ /* 0x000fe2000f8e02ff */
[C---:B------:R-:W-:Y:S01]  /*5540*/  LOP3.LUT R101, R0.reuse, 0x4, RZ, 0xfc, !PT ;  /* 0x0000000400657812 */ /* 0x040fe200078efcff */
[----:B------:R-:W-:Y:S02]  /*5550*/  ULDC UR5, c[0x0][0x238] ;  /* 0x00008e0000057ab9 */ /* 0x000fe40000000800 */
[----:B0-----:R-:W-:Y:S01]  /*5560*/  IMAD.WIDE R132, R103, 0x2, R130 ;  /* 0x0000000267847825 */ /* 0x001fe200078e0282 */
[----:B------:R-:W-:-:S03]  /*5570*/  LOP3.LUT R103, R0, 0x8, RZ, 0xfc, !PT ;  /* 0x0000000800677812 */ /* 0x000fc600078efcff */
[----:B------:R-:W-:Y:S01]  /*5580*/  IMAD R101, R101, UR4, RZ ;  /* 0x0000000465657c24 */ /* 0x000fe2000f8e02ff */
[----:B------:R-:W-:Y:S01]  /*5590*/  ULDC UR4, c[0x0][0x238] ;  /* 0x00008e0000047ab9 */ /* 0x000fe20000000800 */
[----:B------:R0:W3:Y:S01]  /*55a0*/  @!P2 LDG.E.U16 R115, desc[UR14][R132.64] ;  /* 0x0000000e8473a981 */ /* 0x0000e2000c1e1500 */
[----:B------:R-:W-:Y:S01]  /*55b0*/  IMAD R103, R103, UR4, RZ ;  /* 0x0000000467677c24 */ /* 0x000fe2000f8e02ff */
[----:B------:R-:W-:Y:S01]  /*55c0*/  ULDC UR4, c[0x0][0x238] ;  /* 0x00008e0000047ab9 */ /* 0x000fe20000000800 */
[----:B------:R-:W-:Y:S01]  /*55d0*/  IMAD.WIDE R134, R101, 0x2, R130 ;  /* 0x0000000265867825 */ /* 0x000fe200078e0282 */
[----:B------:R-:W-:-:S03]  /*55e0*/  LOP3.LUT R101, R0, 0x6, RZ, 0xfc, !PT ;  /* 0x0000000600657812 */ /* 0x000fc600078efcff */
[--C-:B------:R-:W-:Y:S01]  /*55f0*/  IMAD.WIDE R142, R103, 0x2, R130.reuse ;  /* 0x00000002678e7825 */ /* 0x100fe200078e0282 */
[C---:B------:R-:W-:Y:S01]  /*5600*/  LOP3.LUT R103, R0.reuse, 0x10, RZ, 0xfc, !PT ;  /* 0x0000001000677812 */ /* 0x040fe200078efcff */
[----:B------:R1:W3:Y:S02]  /*5610*/  @!P3 LDG.E.U16 R141, desc[UR14][R134.64] ;  /* 0x0000000e868db981 */ /* 0x0002e4000c1e1500 */
[----:B------:R-:W-:Y:S01]  /*5620*/  IMAD R101, R101, UR5, RZ ;  /* 0x0000000565657c24 */ /* 0x000fe2000f8e02ff */
[----:B------:R-:W-:Y:S01]  /*5630*/  ISETP.GE.AND P3, PT, R103, UR16, PT ;  /* 0x0000001067007c0c */ /* 0x000fe2000bf66270 */
[----:B------:R-:W-:Y:S01]  /*5640*/  ULDC UR5, c[0x0][0x238] ;  /* 0x00008e0000057ab9 */ /* 0x000fe20000000800 */
[----:B------:R-:W4:Y:S01]  /*5650*/  S2R R103, SR_TID.X ;  /* 0x0000000000677919 */ /* 0x000f220000002100 */
[----:B------:R-:W-:Y:S01]  /*5660*/  IMAD.WIDE R136, R101, 0x2, R130 ;  /* 0x0000000265887825 */ /* 0x000fe200078e0282 */
[----:B------:R-:W-:Y:S01]  /*5670*/  LOP3.LUT R101, R0, 0xc, RZ, 0xfc, !PT ;  /* 0x0000000c00657812 */ /* 0x000fe200078efcff */
[----:B------:R4:W3:Y:S03]  /*5680*/  @!P5 LDG.E.U16 R97, desc[UR14][R142.64] ;  /* 0x0000000e8e61d981 */ /* 0x0008e6000c1e1500 */
[----:B------:R-:W-:-:S02]  /*5690*/  ISETP.GE.AND P2, PT, R101, UR16, PT ;  /* 0x0000001065007c0c */ /* 0x000fc4000bf46270 */
[----:B------:R-:W-:Y:S01]  /*56a0*/  LOP3.LUT R101, R0, 0xa, RZ, 0xfc, !PT ;  /* 0x0000000a00657812 */ /* 0x000fe200078efcff */
[----:B------:R-:W3:Y:S04]  /*56b0*/  @!P4 LDG.E.U16 R138, desc[UR14][R136.64] ;  /* 0x0000000e888ac981 */ /* 0x000ee8000c1e1500 */
[----:B------:R-:W-:Y:S01]  /*56c0*/  IMAD R101, R101, UR4, RZ ;  /* 0x0000000465657c24 */ /* 0x000fe2000f8e02ff */
[----:B------:R-:W-:-:S03]  /*56d0*/  ULDC UR4, c[0x0][0x238] ;  /* 0x00008e0000047ab9 */ /* 0x000fc60000000800 */
[----:B0-----:R-:W-:Y:S01]  /*56e0*/  IMAD.WIDE R132, R101, 0x2, R130 ;  /* 0x0000000265847825 */ /* 0x001fe200078e0282 */
[----:B------:R-:W-:-:S04]  /*56f0*/  LOP3.LUT R101, R0, 0xc, RZ, 0xfc, !PT ;  /* 0x0000000c00657812 */ /* 0x000fc800078efcff */
[----:B------:R0:W3:Y:S01]  /*5700*/  @!P1 LDG.E.U16 R107, desc[UR14][R132.64] ;  /* 0x0000000e846b9981 */ /* 0x0000e2000c1e1500 */
[----:B------:R-:W-:Y:S01]  /*5710*/  IMAD R101, R101, UR5, RZ ;  /* 0x0000000565657c24 */ /* 0x000fe2000f8e02ff */
[----:B------:R-:W-:-:S03]  /*5720*/  ULDC UR5, c[0x0][0x238] ;  /* 0x00008e0000057ab9 */ /* 0x000fc60000000800 */
[----:B-1----:R-:W-:Y:S01]  /*5730*/  IMAD.WIDE R134, R101, 0x2, R130 ;  /* 0x0000000265867825 */ /* 0x002fe200078e0282 */
[C---:B------:R-:W-:Y:S02]  /*5740*/  LOP3.LUT R101, R0.reuse, 0x14, RZ, 0xfc, !PT ;  /* 0x0000001400657812 */ /* 0x040fe400078efcff */
[----:B----4-:R-:W-:Y:S02]  /*5750*/  LEA.HI R111, R103, 0xe, RZ, 0x1a ;  /* 0x0000000e676f7811 */ /* 0x010fe400078fd0ff */
[----:B------:R1:W4:Y:S01]  /*5760*/  @!P2 LDG.E.U16 R140, desc[UR14][R134.64] ;  /* 0x0000000e868ca981 */ /* 0x000322000c1e1500 */
[----:B------:R-:W-:Y:S02]  /*5770*/  ISETP.GE.AND P4, PT, R101, UR16, PT ;  /* 0x0000001065007c0c */ /* 0x000fe4000bf86270 */
[----:B------:R-:W-:Y:S01]  /*5780*/  LOP3.LUT R101, R0, 0x10, RZ, 0xfc, !PT ;  /* 0x0000001000657812 */ /* 0x000fe200078efcff */
[----:B------:R-:W-:Y:S01]  /*5790*/  IMAD R111, R111, UR4, RZ ;  /* 0x000000046f6f7c24 */ /* 0x000fe2000f8e02ff */
[----:B------:R-:W-:-:S03]  /*57a0*/  ULDC UR4, c[0x0][0x238] ;  /* 0x00008e0000047ab9 */ /* 0x000fc60000000800 */
[----:B------:R-:W-:Y:S01]  /*57b0*/  IMAD R101, R101, UR4, RZ ;  /* 0x0000000465657c24 */ /* 0x000fe2000f8e02ff */
[C---:B------:R-:W-:Y:S01]  /*57c0*/  LOP3.LUT R103, R0.reuse, 0x12, RZ, 0xfc, !PT ;  /* 0x0000001200677812 */ /* 0x040fe200078efcff */
[--C-:B------:R-:W-:Y:S01]  /*57d0*/  IMAD.WIDE R142, R111, 0x2, R130.reuse ;  /* 0x000000026f8e7825 */ /* 0x100fe200078e0282 */
[C---:B------:R-:W-:Y:S01]  /*57e0*/  LOP3.LUT R111, R0.reuse, 0x14, RZ, 0xfc, !PT ;  /* 0x00000014006f7812 */ /* 0x040fe200078efcff */
[----:B------:R-:W-:Y:S02]  /*57f0*/  ULDC UR4, c[0x0][0x238] ;  /* 0x00008e0000047ab9 */ /* 0x000fe40000000800 */
[----:B0-----:R-:W-:Y:S01]  /*5800*/  IMAD.WIDE R132, R101, 0x2, R130 ;  /* 0x0000000265847825 */ /* 0x001fe200078e0282 */
[C---:B------:R-:W-:Y:S02]  /*5810*/  LOP3.LUT R101, R0.reuse, 0x12, RZ, 0xfc, !PT ;  /* 0x0000001200657812 */ /* 0x040fe400078efcff */
[----:B------:R-:W-:Y:S01]  /*5820*/  PRMT R137, RZ, 0x7610, R137 ;  /* 0x00007610ff897816 */ /* 0x000fe20000000089 */
[----:B------:R-:W-:Y:S01]  /*5830*/  IMAD R111, R111, UR4, RZ ;  /* 0x000000046f6f7c24 */ /* 0x000fe2000f8e02ff */
[----:B------:R-:W-:Y:S01]  /*5840*/  ISETP.GE.AND P1, PT, R103, UR16, PT ;  /* 0x0000001067007c0c */ /* 0x000fe2000bf26270 */
[----:B------:R-:W-:Y:S01]  /*5850*/  IMAD R101, R101, UR5, RZ ;  /* 0x0000000565657c24 */ /* 0x000fe2000f8e02ff */
[----:B------:R-:W-:Y:S01]  /*5860*/  PRMT R95, RZ, 0x7610, R95 ;  /* 0x00007610ff5f7816 */ /* 0x000fe2000000005f */
[----:B------:R-:W-:Y:S01]  /*5870*/  ULDC UR4, c[0x0][0x238] ;  /* 0x00008e0000047ab9 */ /* 0x000fe20000000800 */
[----:B------:R0:W4:Y:S01]  /*5880*/  @!P0 LDG.E.U16 R137, desc[UR14][R142.64] ;  /* 0x0000000e8e898981 */ /* 0x000122000c1e1500 */
[--C-:B-1----:R-:W-:Y:S01]  /*5890*/  IMAD.WIDE R134, R101, 0x2, R130.reuse ;  /* 0x0000000265867825 */ /* 0x102fe200078e0282 */
[C---:B------:R-:W-:Y:S01]  /*58a0*/  LOP3.LUT R101, R0.reuse, 0x18, RZ, 0xfc, !PT ;  /* 0x0000001800657812 */ /* 0x040fe200078efcff */
[----:B------:R-:W-:Y:S01]  /*58b0*/  ULDC UR5, c[0x0][0x238] ;  /* 0x00008e0000057ab9 */ /* 0x000fe20000000800 */
[C---:B------:R-:W-:Y:S01]  /*58c0*/  LOP3.LUT R103, R0.reuse, 0x16, RZ, 0xfc, !PT ;  /* 0x0000001600677812 */ /* 0x040fe200078efcff */
[----:B------:R-:W3:Y:S01]  /*58d0*/  @!P3 LDG.E.U16 R109, desc[UR14][R132.64] ;  /* 0x0000000e846db981 */ /* 0x000ee2000c1e1500 */
[----:B------:R-:W-:Y:S01]  /*58e0*/  ISETP.GE.AND P2, PT, R101, UR16, PT ;  /* 0x0000001065007c0c */ /* 0x000fe2000bf46270 */
[----:B0-----:R-:W-:Y:S01]  /*58f0*/  IMAD.WIDE R142, R111, 0x2, R130 ;  /* 0x000000026f8e7825 */ /* 0x001fe200078e0282 */
[----:B------:R-:W-:Y:S01]  /*5900*/  LOP3.LUT R111, R0, 0x18, RZ, 0xfc, !PT ;  /* 0x00000018006f7812 */ /* 0x000fe200078efcff */
[----:B------:R0:W4:Y:S01]  /*5910*/  @!P1 LDG.E.U16 R95, desc[UR14][R134.64] ;  /* 0x0000000e865f9981 */ /* 0x000122000c1e1500 */
[----:B------:R-:W-:-:S03]  /*5920*/  ISETP.GE.AND P0, PT, R103, UR16, PT ;  /* 0x0000001067007c0c */ /* 0x000fc6000bf06270 */
[----:B------:R-:W-:Y:S01]  /*5930*/  IMAD R111, R111, UR4, RZ ;  /* 0x000000046f6f7c24 */ /* 0x000fe2000f8e02ff */
[C---:B------:R-:W-:Y:S01]  /*5940*/  LOP3.LUT R103, R0.reuse, 0x20, RZ, 0xfc, !PT ;  /* 0x0000002000677812 */ /* 0x040fe200078efcff */
[----:B------:R-:W-:Y:S01]  /*5950*/  IMAD R125, R125, UR5, RZ ;  /* 0x000000057d7d7c24 */ /* 0x000fe2000f8e02ff */
[----:B------:R-:W-:Y:S01]  /*5960*/  LEA.HI R101, R175, 0x3e, RZ, 0x1a ;  /* 0x0000003eaf657811 */ /* 0x000fe200078fd0ff */
[----:B------:R-:W-:Y:S01]  /*5970*/  ULDC UR4, c[0x0][0x238] ;  /* 0x00008e0000047ab9 */ /* 0x000fe20000000800 */
[--C-:B0-----:R-:W-:Y:S01]  /*5980*/  IMAD.WIDE R134, R111, 0x2, R130.reuse ;  /* 0x000000026f867825 */ /* 0x101fe200078e0282 */
[----:B------:R-:W-:Y:S01]  /*5990*/  LOP3.LUT R111, R0, 0x20, RZ, 0xfc, !PT ;  /* 0x00000020006f7812 */ /* 0x000fe200078efcff */
[----:B------:R-:W-:Y:S01]  /*59a0*/  ULDC UR5, c[0x0][0x238] ;  /* 0x00008e0000057ab9 */ /* 0x000fe20000000800 */
[----:B------:R-:W-:Y:S01]  /*59b0*/  ISETP.GE.AND P1, PT, R103, UR16, PT ;  /* 0x0000001067007c0c */ /* 0x000fe2000bf26270 */
[----:B------:R-:W-:Y:S01]  /*59c0*/  IMAD.WIDE R132, R125, 0x2, R130 ;  /* 0x000000027d847825 */ /* 0x000fe200078e0282 */
[----:B------:R-:W-:Y:S01]  /*59d0*/  PRMT R136, RZ, 0x7610, R136 ;  /* 0x00007610ff887816 */ /* 0x000fe20000000088 */
[----:B------:R0:W4:Y:S01]  /*59e0*/  @!P2 LDG.E.U16 R113, desc[UR14][R134.64] ;  /* 0x0000000e8671a981 */ /* 0x000122000c1e1500 */
[----:B------:R-:W-:Y:S01]  /*59f0*/  ISETP.GE.AND P3, PT, R101, UR16, PT ;  /* 0x0000001065007c0c */ /* 0x000fe2000bf66270 */
[----:B------:R-:W-:Y:S01]  /*5a00*/  IMAD R111, R111, UR4, RZ ;  /* 0x000000046f6f7c24 */ /* 0x000fe2000f8e02ff */
[----:B------:R-:W-:Y:S01]  /*5a10*/  LEA.HI R103, R175, 0x1e, RZ, 0x1a ;  /* 0x0000001eaf677811 */ /* 0x000fe200078fd0ff */
[----:B------:R-:W-:Y:S01]  /*5a20*/  ULDC UR4, c[0x0][0x238] ;  /* 0x00008e0000047ab9 */ /* 0x000fe20000000800 */
[----:B------:R1:W4:Y:S01]  /*5a30*/  @!P0 LDG.E.U16 R136, desc[UR14][R132.64] ;  /* 0x0000000e84888981 */ /* 0x000322000c1e1500 */
[----:B0-----:R-:W-:Y:S01]  /*5a40*/  IMAD R134, R101, UR17, RZ ;  /* 0x0000001165867c24 */ /* 0x001fe2000f8e02ff */
[----:B------:R-:W-:Y:S01]  /*5a50*/  LEA.HI R101, R175, 0x2e, RZ, 0x1a ;  /* 0x0000002eaf657811 */ /* 0x000fe200078fd0ff */
[----:B-1----:R-:W-:-:S03]  /*5a60*/  IMAD.WIDE R132, R111, 0x2, R130 ;  /* 0x000000026f847825 */ /* 0x002fc600078e0282 */
[----:B------:R-:W-:Y:S02]  /*5a70*/  ISETP.GE.AND P2, PT, R101, UR16, PT ;  /* 0x0000001065007c0c */ /* 0x000fe4000bf46270 */
[----:B------:R0:W3:Y:S01]  /*5a80*/  @!P1 LDG.E.U16 R117, desc[UR14][R132.64] ;  /* 0x0000000e84759981 */ /* 0x0000e2000c1e1500 */
[----:B------:R-:W-:Y:S01]  /*5a90*/  ISETP.GE.AND P0, PT, R103, UR16, PT ;  /* 0x0000001067007c0c */ /* 0x000fe2000bf06270 */
[----:B------:R-:W-:Y:S01]  /*5aa0*/  IMAD.WIDE R134, R134, 0x2, R130 ;  /* 0x0000000286867825 */ /* 0x000fe200078e0282 */
[----:B------:R-:W-:-:S04]  /*5ab0*/  LOP3.LUT R111, R0, 0x28, RZ, 0xfc, !PT ;  /* 0x00000028006f7812 */ /* 0x000fc800078efcff */
[----:B------:R1:W4:Y:S01]  /*5ac0*/  @!P3 LDG.E.U16 R127, desc[UR14][R134.64] ;  /* 0x0000000e867fb981 */ /* 0x000322000c1e1500 */
[----:B0-----:R-:W-:Y:S01]  /*5ad0*/  IMAD R132, R101, UR17, RZ ;  /* 0x0000001165847c24 */ /* 0x001fe2000f8e02ff */
[----:B------:R-:W-:-:S03]  /*5ae0*/  LOP3.LUT R101, R0, 0x28, RZ, 0xfc, !PT ;  /* 0x0000002800657812 */ /* 0x000fc600078efcff */
[----:B------:R-:W-:Y:S01]  /*5af0*/  IMAD.WIDE R132, R132, 0x2, R130 ;  /* 0x0000000284847825 */ /* 0x000fe200078e0282 */
[----:B------:R-:W-:-:S03]  /*5b00*/  ISETP.GE.AND P1, PT, R101, UR16, PT ;  /* 0x0000001065007c0c */ /* 0x000fc6000bf26270 */
[----:B------:R-:W-:Y:S01]  /*5b10*/  IMAD R101, R103, UR17, RZ ;  /* 0x0000001167657c24 */ /* 0x000fe2000f8e02ff */
[----:B------:R0:W4:Y:S01]  /*5b20*/  @!P2 LDG.E.U16 R129, desc[UR14][R132.64] ;  /* 0x0000000e8481a981 */ /* 0x000122000c1e1500 */
[----:B-1----:R-:W-:Y:S01]  /*5b30*/  PRMT R135, RZ, 0x7610, R135 ;  /* 0x00007610ff877816 */ /* 0x002fe20000000087 */
[----:B------:R-:W-:Y:S01]  /*5b40*/  IMAD R111, R111, UR4, RZ ;  /* 0x000000046f6f7c24 */ /* 0x000fe2000f8e02ff */
[C---:B------:R-:W-:Y:S01]  /*5b50*/  LOP3.LUT R103, R0.reuse, 0x30, RZ, 0xfc, !PT ;  /* 0x0000003000677812 */ /* 0x040fe200078efcff */
[----:B------:R-:W-:Y:S01]  /*5b60*/  ULDC UR4, c[0x0][0x238] ;  /* 0x00008e0000047ab9 */ /* 0x000fe20000000800 */
[----:B------:R-:W-:Y:S01]  /*5b70*/  LOP3.LUT R125, R0, 0x30, RZ, 0xfc, !PT ;  /* 0x00000030007d7812 */ /* 0x000fe200078efcff */
[----:B0-----:R-:W-:Y:S01]  /*5b80*/  IMAD.WIDE R132, R101, 0x2, R130 ;  /* 0x0000000265847825 */ /* 0x001fe200078e0282 */
[----:B------:R-:W-:-:S04]  /*5b90*/  ISETP.GE.AND P2, PT, R103, UR16, PT ;  /* 0x0000001067007c0c */ /* 0x000fc8000bf46270 */
[----:B------:R0:W4:Y:S01]  /*5ba0*/  @!P0 LDG.E.U16 R135, desc[UR14][R132.64] ;  /* 0x0000000e84878981 */ /* 0x000122000c1e1500 */
[----:B------:R-:W-:Y:S01]  /*5bb0*/  IMAD R125, R125, UR4, RZ ;  /* 0x000000047d7d7c24 */ /* 0x000fe2000f8e02ff */
[----:B------:R-:W-:Y:S01]  /*5bc0*/  ULDC UR4, c[0x0][0x238] ;  /* 0x00008e0000047ab9 */ /* 0x000fe20000000800 */
[----:B0-----:R-:W-:Y:S01]  /*5bd0*/  IMAD.WIDE R132, R111, 0x2, R130 ;  /* 0x000000026f847825 */ /* 0x001fe200078e0282 */
[----:B------:R-:W-:-:S04]  /*5be0*/  LOP3.LUT R111, R0, 0x1a, RZ, 0xfc, !PT ;  /* 0x0000001a006f7812 */ /* 0x000fc800078efcff */
[C---:B------:R-:W-:Y:S01]  /*5bf0*/  ISETP.GE.AND P0, PT, R111.reuse, UR16, PT ;  /* 0x000000106f007c0c */ /* 0x040fe2000bf06270 */
[----:B------:R0:W4:Y:S01]  /*5c00*/  @!P1 LDG.E.U16 R167, desc[UR14][R132.64] ;  /* 0x0000000e84a79981 */ /* 0x000122000c1e1500 */
[----:B------:R-:W-:Y:S01]  /*5c10*/  IMAD R111, R111, UR4, RZ ;  /* 0x000000046f6f7c24 */ /* 0x000fe2000f8e02ff */
[C---:B------:R-:W-:Y:S01]  /*5c20*/  LOP3.LUT R101, R0.reuse, 0x38, RZ, 0xfc, !PT ;  /* 0x0000003800657812 */ /* 0x040fe200078efcff */
[----:B------:R-:W-:Y:S01]  /*5c30*/  ULDC UR4, c[0x0][0x238] ;  /* 0x00008e0000047ab9 */ /* 0x000fe20000000800 */
[--C-:B0-----:R-:W-:Y:S01]  /*5c40*/  IMAD.WIDE R132, R125, 0x2, R130.reuse ;  /* 0x000000027d847825 */ /* 0x101fe200078e0282 */
[C---:B------:R-:W-:Y:S02]  /*5c50*/  LOP3.LUT R125, R0.reuse, 0x38, RZ, 0xfc, !PT ;  /* 0x00000038007d7812 */ /* 0x040fe400078efcff */
[----:B------:R-:W-:Y:S02]  /*5c60*/  ISETP.GE.AND P1, PT, R101, UR16, PT ;  /* 0x0000001065007c0c */ /* 0x000fe4000bf26270 */
[----:B------:R0:W4:Y:S01]  /*5c70*/  @!P2 LDG.E.U16 R123, desc[UR14][R132.64] ;  /* 0x0000000e847ba981 */ /* 0x000122000c1e1500 */
[----:B------:R-:W-:Y:S01]  /*5c80*/  IMAD R125, R125, UR4, RZ ;  /* 0x000000047d7d7c24 */ /* 0x000fe2000f8e02ff */
[C---:B------:R-:W-:Y:S01]  /*5c90*/  LOP3.LUT R101, R0.reuse, 0x22, RZ, 0xfc, !PT ;  /* 0x0000002200657812 */ /* 0x040fe200078efcff */
[----:B------:R-:W-:Y:S01]  /*5ca0*/  ULDC UR4, c[0x0][0x238] ;  /* 0x00008e0000047ab9 */ /* 0x000fe20000000800 */
[----:B0-----:R-:W-:Y:S01]  /*5cb0*/  IMAD.WIDE R132, R111, 0x2, R130 ;  /* 0x000000026f847825 */ /* 0x001fe200078e0282 */
[----:B------:R-:W-:-:S04]  /*5cc0*/  LOP3.LUT R111, R0, 0x1c, RZ, 0xfc, !PT ;  /* 0x0000001c006f7812 */ /* 0x000fc800078efcff */
[----:B------:R0:W4:Y:S01]  /*5cd0*/  @!P0 LDG.E.U16 R153, desc[UR14][R132.64] ;  /* 0x0000000e84998981 */ /* 0x000122000c1e1500 */
[----:B------:R-:W-:Y:S02]  /*5ce0*/  ISETP.GE.AND P0, PT, R111, UR16, PT ;  /* 0x000000106f007c0c */ /* 0x000fe4000bf06270 */
[C---:B------:R-:W-:Y:S01]  /*5cf0*/  LOP3.LUT R111, R0.reuse, 0x22, RZ, 0xfc, !PT ;  /* 0x00000022006f7812 */ /* 0x040fe200078efcff */
[----:B0-----:R-:W-:Y:S01]  /*5d00*/  IMAD.WIDE R132, R125, 0x2, R130 ;  /* 0x000000027d847825 */ /* 0x001fe200078e0282 */
[----:B------:R-:W-:-:S04]  /*5d10*/  LOP3.LUT R125, R0, 0x1c, RZ, 0xfc, !PT ;  /* 0x0000001c007d7812 */ /* 0x000fc800078efcff */
[----:B------:R0:W4:Y:S01]  /*5d20*/  @!P1 LDG.E.U16 R169, desc[UR14][R132.64] ;  /* 0x0000000e84a99981 */ /* 0x000122000c1e1500 */
[----:B------:R-:W-:Y:S01]  /*5d30*/  IMAD R125, R125, UR5, RZ ;  /* 0x000000057d7d7c24 */ /* 0x000fe2000f8e02ff */
[----:B------:R-:W-:Y:S01]  /*5d40*/  ISETP.GE.AND P1, PT, R101, UR16, PT ;  /* 0x0000001065007c0c */ /* 0x000fe2000bf26270 */
[----:B------:R-:W-:Y:S01]  /*5d50*/  IMAD R111, R111, UR4, RZ ;  /* 0x000000046f6f7c24 */ /* 0x000fe2000f8e02ff */
[C---:B------:R-:W-:Y:S01]  /*5d60*/  LOP3.LUT R101, R0.reuse, 0x24, RZ, 0xfc, !PT ;  /* 0x0000002400657812 */ /* 0x040fe200078efcff */
[----:B------:R-:W-:Y:S01]  /*5d70*/  ULDC UR5, c[0x0][0x238] ;  /* 0x00008e0000057ab9 */ /* 0x000fe20000000800 */
[----:B------:R-:W-:Y:S01]  /*5d80*/  ULDC UR4, c[0x0][0x238] ;  /* 0x00008e0000047ab9 */ /* 0x000fe20000000800 */
[----:B0-----:R-:W-:Y:S01]  /*5d90*/  IMAD.WIDE R132, R125, 0x2, R130 ;  /* 0x000000027d847825 */ /* 0x001fe200078e0282 */
[----:B------:R-:W-:-:S04]  /*5da0*/  LOP3.LUT R125, R0, 0x24, RZ, 0xfc, !PT ;  /* 0x00000024007d7812 */ /* 0x000fc800078efcff */
[----:B------:R0:W4:Y:S01]  /*5db0*/  @!P0 LDG.E.U16 R144, desc[UR14][R132.64] ;  /* 0x0000000e84908981 */ /* 0x000122000c1e1500 */
[----:B------:R-:W-:Y:S02]  /*5dc0*/  ISETP.GE.AND P0, PT, R101, UR16, PT ;  /* 0x0000001065007c0c */ /* 0x000fe4000bf06270 */
[C---:B------:R-:W-:Y:S01]  /*5dd0*/  LOP3.LUT R101, R0.reuse, 0x26, RZ, 0xfc, !PT ;  /* 0x0000002600657812 */ /* 0x040fe200078efcff */
[----:B------:R-:W-:Y:S01]  /*5de0*/  IMAD R125, R125, UR5, RZ ;  /* 0x000000057d7d7c24 */ /* 0x000fe2000f8e02ff */
[----:B------:R-:W-:Y:S01]  /*5df0*/  PRMT R134, RZ, 0x7610, R134 ;  /* 0x00007610ff867816 */ /* 0x000fe20000000086 */
[----:B------:R-:W-:Y:S01]  /*5e00*/  ULDC UR5, c[0x0][0x238] ;  /* 0x00008e0000057ab9 */ /* 0x000fe20000000800 */
[----:B0-----:R-:W-:Y:S01]  /*5e10*/  IMAD.WIDE R132, R111, 0x2, R130 ;  /* 0x000000026f847825 */ /* 0x001fe200078e0282 */
[----:B------:R-:W-:-:S04]  /*5e20*/  LOP3.LUT R111, R0, 0x26, RZ, 0xfc, !PT ;  /* 0x00000026006f7812 */ /* 0x000fc800078efcff */
[----:B------:R0:W4:Y:S01]  /*5e30*/  @!P1 LDG.E.U16 R159, desc[UR14][R132.64] ;  /* 0x0000000e849f9981 */ /* 0x000122000c1e1500 */
[----:B------:R-:W-:Y:S01]  /*5e40*/  ISETP.GE.AND P1, PT, R101, UR16, PT ;  /* 0x0000001065007c0c */ /* 0x000fe2000bf26270 */
        /* <DEDUP_REMOVED lines=8> */
[----:B------:R-:W-:Y:S01]  /*5ed0*/  IMAD R125, R125, UR5, RZ ;  /* 0x000000057d7d7c24 */ /* 0x000fe2000f8e02ff */
[----:B------:R-:W-:Y:S01]  /*5ee0*/  ULDC UR5, c[0x0][0x238] ;  /* 0x00008e0000057ab9 */ /* 0x000fe20000000800 */
[----:B0-----:R-:W-:Y:S01]  /*5ef0*/  IMAD.WIDE R132, R111, 0x2, R130 ;  /* 0x000000026f847825 */ /* 0x001fe200078e0282 */
[----:B------:R-:W-:-:S04]  /*5f00*/  LOP3.LUT R111, R0, 0x32, RZ, 0xfc, !PT ;  /* 0x00000032006f7812 */ /* 0x000fc800078efcff */
[----:B------:R0:W4:Y:S01]  /*5f10*/  @!P1 LDG.E.U16 R134, desc[UR14][R132.64] ;  /* 0x0000000e84869981 */ /* 0x000122000c1e1500 */
[----:B------:R-:W-:Y:S01]  /*5f20*/  ISETP.GE.AND P1, PT, R101, UR16, PT ;  /* 0x0000001065007c0c */ /* 0x000fe2000bf26270 */
[----:B------:R-:W-:Y:S02]  /*5f30*/  IMAD R111, R111, UR4, RZ ;  /* 0x000000046f6f7c24 */ /* 0x000fe4000f8e02ff */
[----:B0-----:R-:W-:Y:S01]  /*5f40*/  IMAD.WIDE R132, R125, 0x2, R130 ;  /* 0x000000027d847825 */ /* 0x001fe200078e0282 */
[----:B------:R-:W-:Y:S01]  /*5f50*/  LOP3.LUT R101, R0, 0x3a, RZ, 0xfc, !PT ;  /* 0x0000003a00657812 */ /* 0x000fe200078efcff */
[----:B------:R-:W-:-:S03]  /*5f60*/  ULDC UR4, c[0x0][0x238] ;  /* 0x00008e0000047ab9 */ /* 0x000fc60000000800 */
[----:B------:R0:W4:Y:S01]  /*5f70*/  @!P0 LDG.E.U16 R161, desc[UR14][R132.64] ;  /* 0x0000000e84a18981 */ /* 0x000122000c1e1500 */
[----:B------:R-:W-:Y:S01]  /*5f80*/  LOP3.LUT R125, R0, 0x3a, RZ, 0xfc, !PT ;  /* 0x0000003a007d7812 */ /* 0x000fe200078efcff */
[----:B0-----:R-:W-:-:S05]  /*5f90*/  IMAD.WIDE R132, R111, 0x2, R130 ;  /* 0x000000026f847825 */ /* 0x001fca00078e0282 */
[----:B------:R0:W4:Y:S01]  /*5fa0*/  @!P1 LDG.E.U16 R163, desc[UR14][R132.64] ;  /* 0x0000000e84a39981 */ /* 0x000122000c1e1500 */
[----:B------:R-:W-:Y:S02]  /*5fb0*/  ISETP.GE.AND P1, PT, R101, UR16, PT ;  /* 0x0000001065007c0c */ /* 0x000fe4000bf26270 */
[C---:B------:R-:W-:Y:S01]  /*5fc0*/  LOP3.LUT R101, R0.reuse, 0x2c, RZ, 0xfc, !PT ;  /* 0x0000002c00657812 */ /* 0x040fe200078efcff */
[----:B------:R-:W-:Y:S01]  /*5fd0*/  IMAD R125, R125, UR5, RZ ;  /* 0x000000057d7d7c24 */ /* 0x000fe2000f8e02ff */
[----:B------:R-:W-:Y:S01]  /*5fe0*/  LOP3.LUT R111, R0, 0x2c, RZ, 0xfc, !PT ;  /* 0x0000002c006f7812 */ /* 0x000fe200078efcff */
[----:B------:R-:W-:Y:S01]  /*5ff0*/  ULDC UR5, c[0x0][0x238] ;  /* 0x00008e0000057ab9 */ /* 0x000fe20000000800 */
[----:B------:R-:W-:Y:S01]  /*6000*/  ISETP.GE.AND P0, PT, R101, UR16, PT ;  /* 0x0000001065007c0c */ /* 0x000fe2000bf06270 */
[----:B0-----:R-:W-:-:S04]  /*6010*/  IMAD.WIDE R132, R125, 0x2, R130 ;  /* 0x000000027d847825 */ /* 0x001fc800078e0282 */
[----:B------:R-:W-:Y:S02]  /*6020*/  IMAD R111, R111, UR4, RZ ;  /* 0x000000046f6f7c24 */ /* 0x000fe4000f8e02ff */
[----:B------:R0:W4:Y:S01]  /*6030*/  @!P1 LDG.E.U16 R165, desc[UR14][R132.64] ;  /* 0x0000000e84a59981 */ /* 0x000122000c1e1500 */
[----:B------:R-:W-:Y:S01]  /*6040*/  LOP3.LUT R101, R0, 0x34, RZ, 0xfc, !PT ;  /* 0x0000003400657812 */ /* 0x000fe200078efcff */
[----:B------:R-:W-:Y:S01]  /*6050*/  ULDC UR4, c[0x0][0x238] ;  /* 0x00008e0000047ab9 */ /* 0x000fe20000000800 */
[----:B0-----:R-:W-:-:S05]  /*6060*/  IMAD.WIDE R132, R111, 0x2, R130 ;  /* 0x000000026f847825 */ /* 0x001fca00078e0282 */
[----:B------:R0:W4:Y:S01]  /*6070*/  @!P0 LDG.E.U16 R151, desc[UR14][R132.64] ;  /* 0x0000000e84978981 */ /* 0x000122000c1e1500 */
[----:B------:R-:W-:Y:S02]  /*6080*/  ISETP.GE.AND P0, PT, R101, UR16, PT ;  /* 0x0000001065007c0c */ /* 0x000fe4000bf06270 */
[C---:B------:R-:W-:Y:S02]  /*6090*/  LOP3.LUT R101, R0.reuse, 0x36, RZ, 0xfc, !PT ;  /* 0x0000003600657812 */ /* 0x040fe400078efcff */
[C---:B------:R-:W-:Y:S02]  /*60a0*/  LOP3.LUT R125, R0.reuse, 0x34, RZ, 0xfc, !PT ;  /* 0x00000034007d7812 */ /* 0x040fe400078efcff */
[----:B------:R-:W-:Y:S02]  /*60b0*/  ISETP.GE.AND P1, PT, R101, UR16, PT ;  /* 0x0000001065007c0c */ /* 0x000fe4000bf26270 */
[C---:B------:R-:W-:Y:S02]  /*60c0*/  LOP3.LUT R111, R0.reuse, 0x36, RZ, 0xfc, !PT ;  /* 0x00000036006f7812 */ /* 0x040fe400078efcff */
[----:B------:R-:W-:-:S02]  /*60d0*/  LOP3.LUT R101, R0, 0x3c, RZ, 0xfc, !PT ;  /* 0x0000003c00657812 */ /* 0x000fc400078efcff */
[----:B------:R-:W4:Y:S01]  /*60e0*/  LDL.LU R0, [R1+0x3c] ;  /* 0x00003c0001007983 */ /* 0x000f220000300800 */
[----:B------:R-:W-:Y:S01]  /*60f0*/  IMAD R125, R125, UR5, RZ ;  /* 0x000000057d7d7c24 */ /* 0x000fe2000f8e02ff */
[----:B------:R-:W-:Y:S01]  /*6100*/  PRMT R149, RZ, 0x7610, R149 ;  /* 0x00007610ff957816 */ /* 0x000fe20000000095 */
[----:B------:R-:W-:Y:S01]  /*6110*/  IMAD R111, R111, UR4, RZ ;  /* 0x000000046f6f7c24 */ /* 0x000fe2000f8e02ff */
[----:B------:R-:W-:Y:S01]  /*6120*/  PRMT R139, RZ, 0x7610, R139 ;  /* 0x00007610ff8b7816 */ /* 0x000fe2000000008b */
[----:B0-----:R-:W-:Y:S01]  /*6130*/  IMAD.WIDE R132, R125, 0x2, R130 ;  /* 0x000000027d847825 */ /* 0x001fe200078e0282 */
[----:B------:R-:W-:-:S04]  /*6140*/  ULDC UR4, c[0x0][0x238] ;  /* 0x00008e0000047ab9 */ /* 0x000fc80000000800 */
[----:B------:R0:W4:Y:S04]  /*6150*/  @!P0 LDG.E.U16 R149, desc[UR14][R132.64] ;  /* 0x0000000e84958981 */ /* 0x000128000c1e1500 */
[----:B------:R1:W4:Y:S01]  /*6160*/  @!P4 LDG.E.U16 R139, desc[UR14][R142.64] ;  /* 0x0000000e8e8bc981 */ /* 0x000322000c1e1500 */
[----:B0-----:R-:W-:Y:S02]  /*6170*/  IMAD.WIDE R132, R111, 0x2, R130 ;  /* 0x000000026f847825 */ /* 0x001fe400078e0282 */
[----:B------:R-:W0:Y:S01]  /*6180*/  S2R R111, SR_TID.X ;  /* 0x00000000006f7919 */ /* 0x000e220000002100 */
[----:B-1----:R-:W-:-:S06]  /*6190*/  PRMT R142, RZ, 0x7610, R142 ;  /* 0x00007610ff8e7816 */ /* 0x002fcc000000008e */
[----:B------:R1:W4:Y:S01]  /*61a0*/  @!P1 LDG.E.U16 R142, desc[UR14][R132.64] ;  /* 0x0000000e848e9981 */ /* 0x000322000c1e1500 */
[----:B------:R-:W-:Y:S02]  /*61b0*/  ISETP.GE.AND P1, PT, R101, UR16, PT ;  /* 0x0000001065007c0c */ /* 0x000fe4000bf26270 */
[----:B------:R-:W-:Y:S02]  /*61c0*/  PRMT R155, RZ, 0x7610, R155 ;  /* 0x00007610ff9b7816 */ /* 0x000fe4000000009b */
[----:B0-----:R-:W-:-:S04]  /*61d0*/  SHF.R.U32.HI R111, RZ, 0x6, R111 ;  /* 0x00000006ff6f7819 */ /* 0x001fc8000001166f */
[----:B------:R-:W-:-:S04]  /*61e0*/  SGXT.U32 R111, R111, 0x1 ;  /* 0x000000016f6f781a */ /* 0x000fc80000000000 */
[----:B------:R-:W-:-:S05]  /*61f0*/  LOP3.LUT R111, R111, 0x3c, RZ, 0xfc, !PT ;  /* 0x0000003c6f6f7812 */ /* 0x000fca00078efcff */
[----:B------:R-:W-:-:S04]  /*6200*/  IMAD R111, R111, UR4, RZ ;  /* 0x000000046f6f7c24 */ /* 0x000fc8000f8e02ff */
[----:B-1----:R-:W-:-:S05]  /*6210*/  IMAD.WIDE R132, R111, 0x2, R130 ;  /* 0x000000026f847825 */ /* 0x002fca00078e0282 */
[----:B------:R0:W4:Y:S01]  /*6220*/  @!P1 LDG.E.U16 R155, desc[UR14][R132.64] ;  /* 0x0000000e849b9981 */ /* 0x000122000c1e1500 */
[----:B------:R-:W-:-:S04]  /*6230*/  LOP3.LUT R101, R175, 0x3f, RZ, 0xc0, !PT ;  /* 0x0000003faf657812 */ /* 0x000fc800078ec0ff */
[----:B------:R-:W-:Y:S02]  /*6240*/  ISETP.GE.AND P0, PT, R101, UR16, PT ;  /* 0x0000001065007c0c */ /* 0x000fe4000bf06270 */
[CC--:B------:R-:W-:Y:S02]  /*6250*/  IADD3 RZ, P1, R20.reuse, R3.reuse, RZ ;  /* 0x0000000314ff7210 */ /* 0x0c0fe40007f3e0ff */
[----:B------:R-:W-:Y:S01]  /*6260*/  PRMT R103, RZ, 0x7610, R103 ;  /* 0x00007610ff677816 */ /* 0x000fe20000000067 */
[----:B0-----:R-:W-:Y:S02]  /*6270*/  IMAD.IADD R132, R20, 0x1, R3 ;  /* 0x0000000114847824 */ /* 0x001fe400078e0203 */
[----:B------:R-:W-:Y:S01]  /*6280*/  IMAD.X R133, R218, 0x1, R2, P1 ;  /* 0x00000001da857824 */ /* 0x000fe200008e0602 */
[----:B------:R-:W-:Y:S01]  /*6290*/  BAR.SYNC.DEFER_BLOCKING 0x0 ;  /* 0x0000000000007b1d */ /* 0x000fe20000010000 */
[----:B------:R-:W-:Y:S02]  /*62a0*/  IADD3 RZ, P1, R19, R3, RZ ;  /* 0x0000000313ff7210 */ /* 0x000fe40007f3e0ff */
[----:B------:R-:W-:-:S02]  /*62b0*/  PRMT R143, RZ, 0x7610, R143 ;  /* 0x00007610ff8f7816 */ /* 0x000fc4000000008f */
[----:B------:R-:W-:Y:S02]  /*62c0*/  PRMT R121, RZ, 0x7610, R121 ;  /* 0x00007610ff797816 */ /* 0x000fe40000000079 */
[----:B------:R-:W-:Y:S01]  /*62d0*/  PRMT R105, RZ, 0x7610, R105 ;  /* 0x00007610ff697816 */ /* 0x000fe20000000069 */
[----:B------:R0:W4:Y:S02]  /*62e0*/  @!P0 LDG.E.U16 R103, desc[UR14][R132.64] ;  /* 0x0000000e84678981 */ /* 0x000124000c1e1500 */
[----:B0-----:R-:W-:Y:S02]  /*62f0*/  IMAD.IADD R132, R19, 0x1, R3 ;  /* 0x0000000113847824 */ /* 0x001fe400078e0203 */
[----:B------:R-:W-:Y:S01]  /*6300*/  IMAD.X R133, R216, 0x1, R2, P1 ;  /* 0x00000001d8857824 */ /* 0x000fe200008e0602 */
[----:B------:R-:W-:-:S04]  /*6310*/  IADD3 RZ, P1, R18, R3, RZ ;  /* 0x0000000312ff7210 */ /* 0x000fc80007f3e0ff */
[----:B------:R0:W4:Y:S02]  /*6320*/  @!P0 LDG.E.U16 R143, desc[UR14][R132.64] ;  /* 0x0000000e848f8981 */ /* 0x000124000c1e1500 */
[----:B0-----:R-:W-:Y:S02]  /*6330*/  IMAD.IADD R132, R18, 0x1, R3 ;  /* 0x0000000112847824 */ /* 0x001fe400078e0203 */
[----:B------:R-:W-:Y:S01]  /*6340*/  IMAD.X R133, R214, 0x1, R2, P1 ;  /* 0x00000001d6857824 */ /* 0x000fe200008e0602 */
[----:B------:R-:W-:-:S04]  /*6350*/  IADD3 RZ, P1, R17, R3, RZ ;  /* 0x0000000311ff7210 */ /* 0x000fc80007f3e0ff */
[----:B------:R0:W4:Y:S01]  /*6360*/  @!P0 LDG.E.U16 R121, desc[UR14][R132.64] ;  /* 0x0000000e84798981 */ /* 0x000122000c1e1500 */
[----:B------:R-:W-:Y:S01]  /*6370*/  PRMT R101, RZ, 0x7610, R101 ;  /* 0x00007610ff657816 */ /* 0x000fe20000000065 */
[----:B0-----:R-:W-:Y:S02]  /*6380*/  IMAD.IADD R132, R17, 0x1, R3 ;  /* 0x0000000111847824 */ /* 0x001fe400078e0203 */
[----:B------:R-:W-:Y:S01]  /*6390*/  IMAD.X R133, R212, 0x1, R2, P1 ;  /* 0x00000001d4857824 */ /* 0x000fe200008e0602 */
[----:B------:R-:W-:-:S04]  /*63a0*/  IADD3 RZ, P1, R16, R3, RZ ;  /* 0x0000000310ff7210 */ /* 0x000fc80007f3e0ff */
[----:B------:R0:W4:Y:S01]  /*63b0*/  @!P0 LDG.E.U16 R105, desc[UR14][R132.64] ;  /* 0x0000000e84698981 */ /* 0x000122000c1e1500 */
[----:B------:R-:W-:Y:S02]  /*63c0*/  SHF.R.S32.HI R125, RZ, 0x6, R175 ;  /* 0x00000006ff7d7819 */ /* 0x000fe400000114af */
[----:B------:R-:W-:Y:S01]  /*63d0*/  PRMT R147, RZ, 0x7610, R147 ;  /* 0x00007610ff937816 */ /* 0x000fe20000000093 */
[----:B0-----:R-:W-:Y:S02]  /*63e0*/  IMAD.IADD R132, R16, 0x1, R3 ;  /* 0x0000000110847824 */ /* 0x001fe400078e0203 */
[----:B------:R-:W-:Y:S01]  /*63f0*/  IMAD.X R133, R210, 0x1, R2, P1 ;  /* 0x00000001d2857824 */ /* 0x000fe200008e0602 */
[----:B------:R-:W-:-:S04]  /*6400*/  IADD3 RZ, P1, R15, R3, RZ ;  /* 0x000000030fff7210 */ /* 0x000fc80007f3e0ff */
[----:B------:R0:W4:Y:S01]  /*6410*/  @!P0 LDG.E.U16 R101, desc[UR14][R132.64] ;  /* 0x0000000e84658981 */ /* 0x000122000c1e1500 */
[----:B------:R-:W-:Y:S01]  /*6420*/  SGXT R125, R125, 0x1 ;  /* 0x000000017d7d781a */ /* 0x000fe20000000200 */
[----:B------:R-:W-:Y:S01]  /*6430*/  IMAD.SHL.U32 R111, R175, 0x2, RZ ;  /* 0x00000002af6f7824 */ /* 0x000fe200078e00ff */
[----:B------:R-:W-:Y:S01]  /*6440*/  PRMT R119, RZ, 0x7610, R119 ;  /* 0x00007610ff777816 */ /* 0x000fe20000000077 */
[----:B0-----:R-:W-:Y:S02]  /*6450*/  IMAD.IADD R132, R15, 0x1, R3 ;  /* 0x000000010f847824 */ /* 0x001fe400078e0203 */
[----:B------:R-:W-:Y:S01]  /*6460*/  IMAD.X R133, R208, 0x1, R2, P1 ;  /* 0x00000001d0857824 */ /* 0x000fe200008e0602 */
[----:B------:R-:W-:Y:S02]  /*6470*/  IADD3 RZ, P1, R14, R3, RZ ;  /* 0x000000030eff7210 */ /* 0x000fe40007f3e0ff */
[----:B------:R-:W-:Y:S02]  /*6480*/  LOP3.LUT R125, R125, 0x90, RZ, 0xc0, !PT ;  /* 0x000000907d7d7812 */ /* 0x000fe400078ec0ff */
[----:B------:R0:W4:Y:S02]  /*6490*/  @!P0 LDG.E.U16 R147, desc[UR14][R132.64] ;  /* 0x0000000e84938981 */ /* 0x000124000c1e1500 */
[----:B------:R-:W-:-:S02]  /*64a0*/  LOP3.LUT R125, R125, 0x7e, R111, 0x78, !PT ;  /* 0x0000007e7d7d7812 */ /* 0x000fc400078e786f */
[----:B------:R-:W-:Y:S01]  /*64b0*/  PRMT R111, RZ, 0x7610, R111 ;  /* 0x00007610ff6f7816 */ /* 0x000fe2000000006f */
[----:B0-----:R-:W-:Y:S02]  /*64c0*/  IMAD.IADD R132, R14, 0x1, R3 ;  /* 0x000000010e847824 */ /* 0x001fe400078e0203 */
[----:B------:R-:W-:Y:S01]  /*64d0*/  IMAD.X R133, R206, 0x1, R2, P1 ;  /* 0x00000001ce857824 */ /* 0x000fe200008e0602 */
[----:B------:R-:W-:-:S04]  /*64e0*/  IADD3 RZ, P1, R13, R3, RZ ;  /* 0x000000030dff7210 */ /* 0x000fc80007f3e0ff */
[----:B------:R0:W4:Y:S04]  /*64f0*/  @!P0 LDG.E.U16 R119, desc[UR14][R132.64] ;  /* 0x0000000e84778981 */ /* 0x000128000c1e1500 */
[----:B--2---:R1:W-:Y:S01]  /*6500*/  STS.U16 [R125+UR12+0x4000], R99 ;  /* 0x004000637d007988 */ /* 0x0043e2000800040c */
[----:B0-----:R-:W-:Y:S02]  /*6510*/  IMAD.IADD R132, R13, 0x1, R3 ;  /* 0x000000010d847824 */ /* 0x001fe400078e0203 */
[----:B------:R-:W-:Y:S01]  /*6520*/  IMAD.X R133, R184, 0x1, R2, P1 ;  /* 0x00000001b8857824 */ /* 0x000fe200008e0602 */
[----:B------:R-:W-:Y:S02]  /*6530*/  IADD3 RZ, P1, R12, R3, RZ ;  /* 0x000000030cff7210 */ /* 0x000fe40007f3e0ff */
[----:B-1----:R-:W-:-:S02]  /*6540*/  PRMT R99, RZ, 0x7610, R99 ;  /* 0x00007610ff637816 */ /* 0x002fc40000000063 */
[----:B------:R0:W2:Y:S01]  /*6550*/  @!P0 LDG.E.U16 R111, desc[UR14][R132.64] ;  /* 0x0000000e846f8981 */ /* 0x0000a2000c1e1500 */
[----:B------:R-:W-:Y:S01]  /*6560*/  PRMT R157, RZ, 0x7610, R157 ;  /* 0x00007610ff9d7816 */ /* 0x000fe2000000009d */
[----:B0-----:R-:W-:Y:S02]  /*6570*/  IMAD.IADD R132, R12, 0x1, R3 ;  /* 0x000000010c847824 */ /* 0x001fe400078e0203 */
[----:B------:R-:W-:Y:S01]  /*6580*/  IMAD.X R133, R200, 0x1, R2, P1 ;  /* 0x00000001c8857824 */ /* 0x000fe200008e0602 */
[----:B------:R-:W-:-:S04]  /*6590*/  IADD3 RZ, P1, R4, R3, RZ ;  /* 0x0000000304ff7210 */ /* 0x000fc80007f3e0ff */
[----:B------:R0:W2:Y:S04]  /*65a0*/  @!P0 LDG.E.U16 R99, desc[UR14][R132.64] ;  /* 0x0000000e84638981 */ /* 0x0000a8000c1e1500 */
[----:B---3--:R1:W-:Y:S01]  /*65b0*/  STS.U16 [R125+UR12+0x5000], R117 ;  /* 0x005000757d007988 */ /* 0x0083e2000800040c */
[----:B0-----:R-:W-:Y:S02]  /*65c0*/  IMAD.IADD R132, R4, 0x1, R3 ;  /* 0x0000000104847824 */ /* 0x001fe400078e0203 */
[----:B------:R-:W-:Y:S01]  /*65d0*/  IMAD.X R133, R186, 0x1, R2, P1 ;  /* 0x00000001ba857824 */ /* 0x000fe200008e0602 */
[----:B------:R-:W-:Y:S02]  /*65e0*/  IADD3 RZ, P1, R5, R3, RZ ;  /* 0x0000000305ff7210 */ /* 0x000fe40007f3e0ff */
[----:B-1----:R-:W-:-:S02]  /*65f0*/  PRMT R117, RZ, 0x7610, R117 ;  /* 0x00007610ff757816 */ /* 0x002fc40000000075 */
[----:B------:R0:W3:Y:S04]  /*6600*/  @!P0 LDG.E.U16 R157, desc[UR14][R132.64] ;  /* 0x0000000e849d8981 */ /* 0x0000e8000c1e1500 */
[----:B------:R1:W-:Y:S01]  /*6610*/  STS.U16 [R125+UR12+0x4800], R109 ;  /* 0x0048006d7d007988 */ /* 0x0003e2000800040c */
[----:B0-----:R-:W-:Y:S02]  /*6620*/  IMAD.IADD R132, R5, 0x1, R3 ;  /* 0x0000000105847824 */ /* 0x001fe400078e0203 */
[----:B------:R-:W-:Y:S01]  /*6630*/  IMAD.X R133, R188, 0x1, R2, P1 ;  /* 0x00000001bc857824 */ /* 0x000fe200008e0602 */
[----:B------:R-:W-:Y:S02]  /*6640*/  IADD3 RZ, P1, R6, R3, RZ ;  /* 0x0000000306ff7210 */ /* 0x000fe40007f3e0ff */
[----:B-1----:R-:W-:-:S02]  /*6650*/  PRMT R109, RZ, 0x7610, R109 ;  /* 0x00007610ff6d7816 */ /* 0x002fc4000000006d */
[----:B------:R0:W2:Y:S04]  /*6660*/  @!P0 LDG.E.U16 R117, desc[UR14][R132.64] ;  /* 0x0000000e84758981 */ /* 0x0000a8000c1e1500 */
[----:B------:R1:W-:Y:S01]  /*6670*/  STS.U16 [R125+UR12+0x4400], R97 ;  /* 0x004400617d007988 */ /* 0x0003e2000800040c */
[----:B0-----:R-:W-:Y:S02]  /*6680*/  IMAD.IADD R132, R6, 0x1, R3 ;  /* 0x0000000106847824 */ /* 0x001fe400078e0203 */
[----:B------:R-:W-:Y:S01]  /*6690*/  IMAD.X R133, R190, 0x1, R2, P1 ;  /* 0x00000001be857824 */ /* 0x000fe200008e0602 */
[----:B------:R-:W-:Y:S02]  /*66a0*/  IADD3 RZ, P1, R7, R3, RZ ;  /* 0x0000000307ff7210 */ /* 0x000fe40007f3e0ff */
[----:B-1----:R-:W-:-:S02]  /*66b0*/  PRMT R97, RZ, 0x7610, R97 ;  /* 0x00007610ff617816 */ /* 0x002fc40000000061 */
[----:B------:R0:W2:Y:S04]  /*66c0*/  @!P0 LDG.E.U16 R109, desc[UR14][R132.64] ;  /* 0x0000000e846d8981 */ /* 0x0000a8000c1e1500 */
[----:B----4-:R1:W-:Y:S01]  /*66d0*/  STS.U16 [R125+UR12+0x5400], R167 ;  /* 0x005400a77d007988 */ /* 0x0103e2000800040c */
[----:B0-----:R-:W-:Y:S02]  /*66e0*/  IMAD.IADD R132, R7, 0x1, R3 ;  /* 0x0000000107847824 */ /* 0x001fe400078e0203 */
[----:B------:R-:W-:Y:S01]  /*66f0*/  IMAD.X R133, R192, 0x1, R2, P1 ;  /* 0x00000001c0857824 */ /* 0x000fe200008e0602 */
[----:B------:R-:W-:Y:S02]  /*6700*/  IADD3 RZ, P1, R8, R3, RZ ;  /* 0x0000000308ff7210 */ /* 0x000fe40007f3e0ff */
[----:B-1----:R-:W-:-:S02]  /*6710*/  PRMT R167, RZ, 0x7610, R167 ;  /* 0x00007610ffa77816 */ /* 0x002fc400000000a7 */
[----:B------:R0:W4:Y:S04]  /*6720*/  @!P0 LDG.E.U16 R97, desc[UR14][R132.64] ;  /* 0x0000000e84618981 */ /* 0x000128000c1e1500 */
[----:B------:R1:W-:Y:S01]  /*6730*/  STS.U16 [R125+UR12+0x4c00], R113 ;  /* 0x004c00717d007988 */ /* 0x0003e2000800040c */
[----:B0-----:R-:W-:Y:S02]  /*6740*/  IMAD.IADD R132, R8, 0x1, R3 ;  /* 0x0000000108847824 */ /* 0x001fe400078e0203 */
[----:B------:R-:W-:Y:S01]  /*6750*/  IMAD.X R133, R201, 0x1, R2, P1 ;  /* 0x00000001c9857824 */ /* 0x000fe200008e0602 */
[----:B------:R-:W-:Y:S01]  /*6760*/  IADD3 RZ, P1, R9, R3, RZ ;  /* 0x0000000309ff7210 */ /* 0x000fe20007f3e0ff */
[----:B------:R0:W-:Y:S01]  /*6770*/  STS.U16 [R125+UR12+0x5800], R123 ;  /* 0x0058007b7d007988 */ /* 0x0001e2000800040c */
[----:B-1----:R-:W-:-:S03]  /*6780*/  LOP3.LUT R113, R125, 0x20, RZ, 0x3c, !PT ;  /* 0x000000207d717812 */ /* 0x002fc600078e3cff */
[----:B------:R1:W2:Y:S01]  /*6790*/  @!P0 LDG.E.U16 R167, desc[UR14][R132.64] ;  /* 0x0000000e84a78981 */ /* 0x0002a2000c1e1500 */
[----:B0-----:R-:W-:-:S03]  /*67a0*/  PRMT R123, RZ, 0x7610, R123 ;  /* 0x00007610ff7b7816 */ /* 0x001fc6000000007b */
[----:B------:R-:W-:Y:S01]  /*67b0*/  STS.U16 [R125+UR12+0x5c00], R169 ;  /* 0x005c00a97d007988 */ /* 0x000fe2000800040c */
[----:B-1----:R-:W-:Y:S02]  /*67c0*/  IMAD.IADD R132, R9, 0x1, R3 ;  /* 0x0000000109847824 */ /* 0x002fe400078e0203 */
[----:B------:R-:W-:Y:S01]  /*67d0*/  IMAD.X R133, R194, 0x1, R2, P1 ;  /* 0x00000001c2857824 */ /* 0x000fe200008e0602 */
[C---:B------:R-:W-:Y:S01]  /*67e0*/  IADD3 RZ, P1, R10.reuse, R3, RZ ;  /* 0x000000030aff7210 */ /* 0x040fe20007f3e0ff */
[----:B------:R0:W-:Y:S04]  /*67f0*/  STS.U16 [R113+UR12+0x4500], R107 ;  /* 0x0045006b71007988 */ /* 0x0001e8000800040c */
[----:B------:R1:W4:Y:S01]  /*6800*/  @!P0 LDG.E.U16 R123, desc[UR14][R132.64] ;  /* 0x0000000e847b8981 */ /* 0x000322000c1e1500 */
[----:B0-----:R-:W-:Y:S01]  /*6810*/  PRMT R107, RZ, 0x7610, R107 ;  /* 0x00007610ff6b7816 */ /* 0x001fe2000000006b */
[----:B-1----:R-:W-:-:S02]  /*6820*/  IMAD.IADD R132, R10, 0x1, R3 ;  /* 0x000000010a847824 */ /* 0x002fc400078e0203 */
[--C-:B------:R-:W-:Y:S01]  /*6830*/  IMAD.X R133, R202, 0x1, R2.reuse, P1 ;  /* 0x00000001ca857824 */ /* 0x100fe200008e0602 */
[CC--:B------:R-:W-:Y:S01]  /*6840*/  IADD3 RZ, P1, R11.reuse, R3.reuse, RZ ;  /* 0x000000030bff7210 */ /* 0x0c0fe20007f3e0ff */
[----:B------:R0:W-:Y:S04]  /*6850*/  STS.U16 [R113+UR12+0x4900], R95 ;  /* 0x0049005f71007988 */ /* 0x0001e8000800040c */
[----:B------:R1:W4:Y:S01]  /*6860*/  @!P0 LDG.E.U16 R107, desc[UR14][R132.64] ;  /* 0x0000000e846b8981 */ /* 0x000322000c1e1500 */
[----:B0-----:R-:W-:Y:S01]  /*6870*/  PRMT R95, RZ, 0x7610, R95 ;  /* 0x00007610ff5f7816 */ /* 0x001fe2000000005f */
[----:B-1----:R-:W-:Y:S02]  /*6880*/  IMAD.IADD R132, R11, 0x1, R3 ;  /* 0x000000010b847824 */ /* 0x002fe400078e0203 */
[----:B------:R-:W-:Y:S01]  /*6890*/  IMAD.X R133, R196, 0x1, R2, P1 ;  /* 0x00000001c4857824 */ /* 0x000fe200008e0602 */
[----:B------:R0:W-:Y:S04]  /*68a0*/  STL [R1+0x150], R0 ;  /* 0x0001500001007387 */ /* 0x0001e80000100800 */
[----:B------:R1:W4:Y:S04]  /*68b0*/  @!P0 LDG.E.U16 R95, desc[UR14][R132.64] ;  /* 0x0000000e845f8981 */ /* 0x000328000c1e1500 */
[----:B------:R-:W-:Y:S04]  /*68c0*/  STL [R1+0x154], R224 ;  /* 0x000154e001007387 */ /* 0x000fe80000100800 */
[----:B------:R-:W-:Y:S01]  /*68d0*/  STL [R1+0x158], R128 ;  /* 0x0001588001007387 */ /* 0x000fe20000100800 */
[----:B-1----:R-:W-:-:S03]  /*68e0*/  IADD3 R132, P1, R0, R3, RZ ;  /* 0x0000000300847210 */ /* 0x002fc60007f3e0ff */
[----:B0-----:R-:W3:Y:S04]  /*68f0*/  LDL.LU R0, [R1+0x18] ;  /* 0x0000180001007983 */ /* 0x001ee80000300800 */
[----:B------:R-:W2:Y:S01]  /*6900*/  LDL R169, [R1+0x28] ;  /* 0x0000280001a97983 */ /* 0x000ea20000100800 */
[----:B------:R-:W-:-:S03]  /*6910*/  IMAD.X R133, R224, 0x1, R2, P1 ;  /* 0x00000001e0857824 */ /* 0x000fc600008e0602 */
[----:B------:R0:W-:Y:S02]  /*6920*/  STS.U16 [R113+UR12+0x4d00], R153 ;  /* 0x004d009971007988 */ /* 0x0001e4000800040c */
[----:B0-----:R-:W-:Y:S02]  /*6930*/  PRMT R153, RZ, 0x7610, R153 ;  /* 0x00007610ff997816 */ /* 0x001fe40000000099 */
[----:B------:R0:W-:Y:S04]  /*6940*/  STS.U16 [R113+UR12+0x5100], R159 ;  /* 0x0051009f71007988 */ /* 0x0001e8000800040c */
[----:B------:R1:W4:Y:S01]  /*6950*/  @!P0 LDG.E.U16 R153, desc[UR14][R132.64] ;  /* 0x0000000e84998981 */ /* 0x000322000c1e1500 */
[----:B0-----:R-:W-:Y:S02]  /*6960*/  PRMT R159, RZ, 0x7610, R159 ;  /* 0x00007610ff9f7816 */ /* 0x001fe4000000009f */
[----:B-1----:R-:W-:-:S05]  /*6970*/  IADD3 R132, P1, R177, R3, RZ ;  /* 0x00000003b1847210 */ /* 0x002fca0007f3e0ff */
[----:B------:R-:W-:Y:S01]  /*6980*/  IMAD.X R133, R128, 0x1, R2, P1 ;  /* 0x0000000180857824 */ /* 0x000fe200008e0602 */
[----:B------:R0:W-:Y:S04]  /*6990*/  STS.U16 [R113+UR12+0x5500], R161 ;  /* 0x005500a171007988 */ /* 0x0001e8000800040c */
[----:B------:R1:W4:Y:S04]  /*69a0*/  @!P0 LDG.E.U16 R159, desc[UR14][R132.64] ;  /* 0x0000000e849f8981 */ /* 0x000328000c1e1500 */
[----:B------:R1:W-:Y:S01]  /*69b0*/  STS.U16 [R113+UR12+0x4100], R115 ;  /* 0x0041007371007988 */ /* 0x0003e2000800040c */
[----:B0-----:R-:W-:-:S03]  /*69c0*/  PRMT R161, RZ, 0x7610, R161 ;  /* 0x00007610ffa17816 */ /* 0x001fc600000000a1 */
[----:B------:R-:W-:Y:S01]  /*69d0*/  STS.U16 [R113+UR12+0x5900], R163 ;  /* 0x005900a371007988 */ /* 0x000fe2000800040c */
[----:B-1----:R-:W-:-:S03]  /*69e0*/  IADD3 R132, P1, R173, R3, RZ ;  /* 0x00000003ad847210 */ /* 0x002fc60007f3e0ff */
[----:B------:R-:W-:Y:S02]  /*69f0*/  STS.U16 [R113+UR12+0x5d00], R165 ;  /* 0x005d00a571007988 */ /* 0x000fe4000800040c */
[----:B------:R-:W-:Y:S01]  /*6a00*/  IMAD.X R133, R120, 0x1, R2, P1 ;  /* 0x0000000178857824 */ /* 0x000fe200008e0602 */
[----:B------:R-:W-:Y:S01]  /*6a10*/  LOP3.LUT R115, R125, 0x40, RZ, 0x3c, !PT ;  /* 0x000000407d737812 */ /* 0x000fe200078e3cff */
[----:B------:R-:W4:Y:S04]  /*6a20*/  LDL.LU R128, [R1+0x8] ;  /* 0x0000080001807983 */ /* 0x000f280000300800 */
[----:B------:R0:W4:Y:S04]  /*6a30*/  @!P0 LDG.E.U16 R161, desc[UR14][R132.64] ;  /* 0x0000000e84a18981 */ /* 0x000128000c1e1500 */
[----:B------:R1:W-:Y:S04]  /*6a40*/  STS.U16 [R115+UR12+0x4200], R141 ;  /* 0x0042008d73007988 */ /* 0x0003e8000800040c */
[----:B------:R1:W-:Y:S01]  /*6a50*/  STS.U16 [R115+UR12+0x4600], R140 ;  /* 0x0046008c73007988 */ /* 0x0003e2000800040c */
[----:B0-----:R-:W-:-:S03]  /*6a60*/  IADD3 R132, P1, R171, R3, RZ ;  /* 0x00000003ab847210 */ /* 0x001fc60007f3e0ff */
[----:B------:R0:W-:Y:S01]  /*6a70*/  STS.U16 [R115+UR12+0x4a00], R139 ;  /* 0x004a008b73007988 */ /* 0x0001e2000800040c */
[----:B-1----:R-:W-:Y:S01]  /*6a80*/  PRMT R141, RZ, 0x7610, R141 ;  /* 0x00007610ff8d7816 */ /* 0x002fe2000000008d */
[----:B------:R-:W-:Y:S02]  /*6a90*/  IMAD.X R133, R112, 0x1, R2, P1 ;  /* 0x0000000170857824 */ /* 0x000fe400008e0602 */
[----:B------:R1:W-:Y:S04]  /*6aa0*/  STS.U16 [R115+UR12+0x4e00], R144 ;  /* 0x004e009073007988 */ /* 0x0003e8000800040c */
[----:B------:R0:W4:Y:S01]  /*6ab0*/  @!P0 LDG.E.U16 R141, desc[UR14][R132.64] ;  /* 0x0000000e848d8981 */ /* 0x000122000c1e1500 */
[----:B------:R-:W-:-:S03]  /*6ac0*/  PRMT R140, RZ, 0x7610, R140 ;  /* 0x00007610ff8c7816 */ /* 0x000fc6000000008c */
[----:B------:R1:W-:Y:S04]  /*6ad0*/  STS.U16 [R115+UR12+0x5200], R145 ;  /* 0x0052009173007988 */ /* 0x0003e8000800040c */
[----:B------:R1:W-:Y:S01]  /*6ae0*/  STS.U16 [R115+UR12+0x5600], R151 ;  /* 0x0056009773007988 */ /* 0x0003e2000800040c */
[----:B0-----:R-:W-:-:S03]  /*6af0*/  IADD3 R132, P1, R252, R3, RZ ;  /* 0x00000003fc847210 */ /* 0x001fc60007f3e0ff */
[----:B------:R0:W-:Y:S02]  /*6b00*/  STS.U16 [R115+UR12+0x5a00], R149 ;  /* 0x005a009573007988 */ /* 0x0001e4000800040c */
[----:B------:R-:W-:Y:S02]  /*6b10*/  IMAD.X R133, R104, 0x1, R2, P1 ;  /* 0x0000000168857824 */ /* 0x000fe400008e0602 */
[----:B------:R0:W-:Y:S04]  /*6b20*/  STS.U16 [R115+UR12+0x5e00], R155 ;  /* 0x005e009b73007988 */ /* 0x0001e8000800040c */
[----:B------:R1:W4:Y:S01]  /*6b30*/  @!P0 LDG.E.U16 R140, desc[UR14][R132.64] ;  /* 0x0000000e848c8981 */ /* 0x000322000c1e1500 */
[----:B------:R-:W-:Y:S02]  /*6b40*/  PRMT R139, RZ, 0x7610, R139 ;  /* 0x00007610ff8b7816 */ /* 0x000fe4000000008b */
[----:B------:R-:W-:Y:S01]  /*6b50*/  PRMT R163, RZ, 0x7610, R163 ;  /* 0x00007610ffa37816 */ /* 0x000fe200000000a3 */
[----:B------:R-:W4:Y:S01]  /*6b60*/  LDL R173, [R1+0x34] ;  /* 0x0000340001ad7983 */ /* 0x000f220000100800 */
[----:B------:R-:W-:-:S03]  /*6b70*/  LOP3.LUT R165, R125, 0x60, RZ, 0x3c, !PT ;  /* 0x000000607da57812 */ /* 0x000fc600078e3cff */
[----:B------:R-:W4:Y:S01]  /*6b80*/  LDL R171, [R1+0x24] ;  /* 0x0000240001ab7983 */ /* 0x000f220000100800 */
[----:B-1----:R-:W-:-:S05]  /*6b90*/  IADD3 R132, P1, R248, R3, RZ ;  /* 0x00000003f8847210 */ /* 0x002fca0007f3e0ff */
[----:B------:R-:W-:-:S05]  /*6ba0*/  IMAD.X R133, R96, 0x1, R2, P1 ;  /* 0x0000000160857824 */ /* 0x000fca00008e0602 */
[----:B------:R1:W4:Y:S01]  /*6bb0*/  @!P0 LDG.E.U16 R139, desc[UR14][R132.64] ;  /* 0x0000000e848b8981 */ /* 0x000322000c1e1500 */
[----:B------:R-:W-:Y:S02]  /*6bc0*/  PRMT R144, RZ, 0x7610, R144 ;  /* 0x00007610ff907816 */ /* 0x000fe40000000090 */
        /* <DEDUP_REMOVED lines=11> */
[----:B0-----:R-:W-:Y:S02]  /*6c80*/  PRMT R149, RZ, 0x7610, R149 ;  /* 0x00007610ff957816 */ /* 0x001fe40000000095 */
[----:B-1----:R-:W-:-:S05]  /*6c90*/  IADD3 R132, P1, R233, R3, RZ ;  /* 0x00000003e9847210 */ /* 0x002fca0007f3e0ff */
[----:B------:R-:W-:-:S05]  /*6ca0*/  IMAD.X R133, R164, 0x1, R2, P1 ;  /* 0x00000001a4857824 */ /* 0x000fca00008e0602 */
[----:B------:R0:W4:Y:S01]  /*6cb0*/  @!P0 LDG.E.U16 R149, desc[UR14][R132.64] ;  /* 0x0000000e84958981 */ /* 0x000122000c1e1500 */
[----:B------:R-:W-:Y:S02]  /*6cc0*/  PRMT R155, RZ, 0x7610, R155 ;  /* 0x00007610ff9b7816 */ /* 0x000fe4000000009b */
[----:B0-----:R-:W-:-:S05]  /*6cd0*/  IADD3 R132, P1, R229, R3, RZ ;  /* 0x00000003e5847210 */ /* 0x001fca0007f3e0ff */
[----:B------:R-:W-:-:S05]  /*6ce0*/  IMAD.X R133, R156, 0x1, R2, P1 ;  /* 0x000000019c857824 */ /* 0x000fca00008e0602 */
[----:B------:R0:W4:Y:S02]  /*6cf0*/  @!P0 LDG.E.U16 R155, desc[UR14][R132.64] ;  /* 0x0000000e849b8981 */ /* 0x000124000c1e1500 */
[----:B0-----:R-:W-:-:S05]  /*6d00*/  IADD3 R132, P1, R225, R3, RZ ;  /* 0x00000003e1847210 */ /* 0x001fca0007f3e0ff */
[----:B------:R-:W-:Y:S01]  /*6d10*/  IMAD.X R133, R148, 0x1, R2, P1 ;  /* 0x0000000194857824 */ /* 0x000fe200008e0602 */
[----:B------:R0:W-:Y:S04]  /*6d20*/  STS.U16 [R165+UR12+0x4b00], R136 ;  /* 0x004b0088a5007988 */ /* 0x0001e8000800040c */
[----:B------:R1:W4:Y:S01]  /*6d30*/  @!P0 LDG.E.U16 R163, desc[UR14][R132.64] ;  /* 0x0000000e84a38981 */ /* 0x000322000c1e1500 */
[----:B0-----:R-:W-:Y:S02]  /*6d40*/  PRMT R136, RZ, 0x7610, R136 ;  /* 0x00007610ff887816 */ /* 0x001fe40000000088 */
[----:B-1----:R-:W-:-:S05]  /*6d50*/  IADD3 R132, P1, R220, R3, RZ ;  /* 0x00000003dc847210 */ /* 0x002fca0007f3e0ff */
[----:B------:R-:W-:-:S05]  /*6d60*/  IMAD.X R133, R223, 0x1, R2, P1 ;  /* 0x00000001df857824 */ /* 0x000fca00008e0602 */
[----:B------:R2:W4:Y:S02]  /*6d70*/  @!P0 LDG.E.U16 R136, desc[UR14][R132.64] ;  /* 0x0000000e84888981 */ /* 0x000524000c1e1500 */
[----:B--2---:R-:W-:Y:S02]  /*6d80*/  IADD3 R132, P1, R169, R3, RZ ;  /* 0x00000003a9847210 */ /* 0x004fe40007f3e0ff */
[----:B------:R-:W2:Y:S04]  /*6d90*/  LDL.LU R169, [R1+0x4] ;  /* 0x0000040001a97983 */ /* 0x000ea80000300800 */
[----:B------:R-:W2:Y:S01]  /*6da0*/  LDL.LU R224, [R1+0x14] ;  /* 0x0000140001e07983 */ /* 0x000ea20000300800 */
[----:B------:R-:W-:-:S03]  /*6db0*/  IMAD.X R133, R126, 0x1, R2, P1 ;  /* 0x000000017e857824 */ /* 0x000fc600008e0602 */
[----:B------:R0:W-:Y:S02]  /*6dc0*/  STS.U16 [R165+UR12+0x4f00], R135 ;  /* 0x004f0087a5007988 */ /* 0x0001e4000800040c */
[----:B0-----:R-:W-:Y:S02]  /*6dd0*/  PRMT R135, RZ, 0x7610, R135 ;  /* 0x00007610ff877816 */ /* 0x001fe40000000087 */
[----:B------:R0:W-:Y:S04]  /*6de0*/  STS.U16 [R165+UR12+0x5300], R134 ;  /* 0x00530086a5007988 */ /* 0x0001e8000800040c */
[----:B------:R3:W2:Y:S01]  /*6df0*/  @!P0 LDG.E.U16 R135, desc[UR14][R132.64] ;  /* 0x0000000e84878981 */ /* 0x0006a2000c1e1500 */
[----:B0-----:R-:W-:Y:S02]  /*6e00*/  PRMT R134, RZ, 0x7610, R134 ;  /* 0x00007610ff867816 */ /* 0x001fe40000000086 */
[----:B---3--:R-:W-:-:S05]  /*6e10*/  IADD3 R132, P1, R0, R3, RZ ;  /* 0x0000000300847210 */ /* 0x008fca0007f3e0ff */
[----:B------:R-:W-:Y:S01]  /*6e20*/  IMAD.X R133, R118, 0x1, R2, P1 ;  /* 0x0000000176857824 */ /* 0x000fe200008e0602 */
[----:B------:R0:W-:Y:S04]  /*6e30*/  STS.U16 [R165+UR12+0x5700], R129 ;  /* 0x00570081a5007988 */ /* 0x0001e8000800040c */
[----:B------:R4:W3:Y:S01]  /*6e40*/  @!P0 LDG.E.U16 R134, desc[UR14][R132.64] ;  /* 0x0000000e84868981 */ /* 0x0008e2000c1e1500 */
[----:B0-----:R-:W-:Y:S02]  /*6e50*/  PRMT R129, RZ, 0x7610, R129 ;  /* 0x00007610ff817816 */ /* 0x001fe40000000081 */
[----:B----4-:R-:W-:-:S05]  /*6e60*/  IADD3 R132, P1, R128, R3, RZ ;  /* 0x0000000380847210 */ /* 0x010fca0007f3e0ff */
[----:B------:R-:W-:Y:S01]  /*6e70*/  IMAD.X R133, R110, 0x1, R2, P1 ;  /* 0x000000016e857824 */ /* 0x000fe200008e0602 */
[----:B------:R0:W-:Y:S04]  /*6e80*/  STS.U16 [R165+UR12+0x4700], R137 ;  /* 0x00470089a5007988 */ /* 0x0001e8000800040c */
[----:B------:R1:W4:Y:S01]  /*6e90*/  @!P0 LDG.E.U16 R129, desc[UR14][R132.64] ;  /* 0x0000000e84818981 */ /* 0x000322000c1e1500 */
[----:B0-----:R-:W-:Y:S02]  /*6ea0*/  PRMT R137, RZ, 0x7610, R137 ;  /* 0x00007610ff897816 */ /* 0x001fe40000000089 */
[----:B-1----:R-:W-:-:S05]  /*6eb0*/  IADD3 R132, P1, R251, R3, RZ ;  /* 0x00000003fb847210 */ /* 0x002fca0007f3e0ff */
        /* <DEDUP_REMOVED lines=31> */
[----:B------:R0:W-:Y:S04]  /*70b0*/  STS.U16 [R125+UR12], R153 ;  /* 0x000000997d007988 */ /* 0x0001e8000800040c */
[----:B------:R1:W4:Y:S01]  /*70c0*/  @!P0 LDG.E.U16 R157, desc[UR14][R132.64] ;  /* 0x0000000e849d8981 */ /* 0x000322000c1e1500 */
[----:B0-----:R-:W-:Y:S02]  /*70d0*/  PRMT R153, RZ, 0x7610, R153 ;  /* 0x00007610ff997816 */ /* 0x001fe40000000099 */
[----:B-1----:R-:W-:-:S05]  /*70e0*/  IADD3 R132, P1, R203, R3, RZ ;  /* 0x00000003cb847210 */ /* 0x002fca0007f3e0ff */
[--C-:B------:R-:W-:Y:S01]  /*70f0*/  IMAD.X R133, R146, 0x1, R2.reuse, P1 ;  /* 0x0000000192857824 */ /* 0x100fe200008e0602 */
[----:B------:R0:W-:Y:S04]  /*7100*/  STS.U16 [R125+UR12+0x400], R159 ;  /* 0x0004009f7d007988 */ /* 0x0001e8000800040c */
[----:B------:R1:W4:Y:S01]  /*7110*/  @!P0 LDG.E.U16 R153, desc[UR14][R132.64] ;  /* 0x0000000e84998981 */ /* 0x000322000c1e1500 */
[----:B0-----:R-:W-:Y:S02]  /*7120*/  PRMT R159, RZ, 0x7610, R159 ;  /* 0x00007610ff9f7816 */ /* 0x001fe4000000009f */
[----:B-1----:R-:W-:Y:S02]  /*7130*/  IADD3 R132, P1, R173, R3, RZ ;  /* 0x00000003ad847210 */ /* 0x002fe40007f3e0ff */
[----:B------:R-:W3:Y:S03]  /*7140*/  LDL.LU R173, [R1+0x30] ;  /* 0x0000300001ad7983 */ /* 0x000ee60000300800 */
[----:B------:R-:W-:Y:S01]  /*7150*/  IMAD.X R133, R222, 0x1, R2, P1 ;  /* 0x00000001de857824 */ /* 0x000fe200008e0602 */
[----:B------:R0:W-:Y:S04]  /*7160*/  STS.U16 [R125+UR12+0x800], R161 ;  /* 0x000800a17d007988 */ /* 0x0001e8000800040c */
[----:B------:R2:W4:Y:S01]  /*7170*/  @!P0 LDG.E.U16 R159, desc[UR14][R132.64] ;  /* 0x0000000e849f8981 */ /* 0x000522000c1e1500 */
[----:B0-----:R-:W-:-:S03]  /*7180*/  PRMT R161, RZ, 0x7610, R161 ;  /* 0x00007610ffa17816 */ /* 0x001fc600000000a1 */
[----:B------:R0:W-:Y:S01]  /*7190*/  STS.U16 [R125+UR12+0x3c00], R167 ;  /* 0x003c00a77d007988 */ /* 0x0001e2000800040c */
[----:B--2---:R-:W-:-:S05]  /*71a0*/  IADD3 R132, P1, R224, R3, RZ ;  /* 0x00000003e0847210 */ /* 0x004fca0007f3e0ff */
[----:B------:R-:W-:-:S05]  /*71b0*/  IMAD.X R133, R116, 0x1, R2, P1 ;  /* 0x0000000174857824 */ /* 0x000fca00008e0602 */
[----:B------:R1:W2:Y:S02]  /*71c0*/  @!P0 LDG.E.U16 R161, desc[UR14][R132.64] ;  /* 0x0000000e84a18981 */ /* 0x0002a4000c1e1500 */
[----:B-1----:R-:W-:Y:S02]  /*71d0*/  IADD3 R132, P1, R171, R3, RZ ;  /* 0x00000003ab847210 */ /* 0x002fe40007f3e0ff */
[----:B------:R-:W4:Y:S04]  /*71e0*/  LDL.LU R171, [R1+0x20] ;  /* 0x0000200001ab7983 */ /* 0x000f280000300800 */
[----:B0-----:R-:W2:Y:S04]  /*71f0*/  LDL.LU R167, [R1+0x10] ;  /* 0x0000100001a77983 */ /* 0x001ea80000300800 */
[----:B------:R-:W2:Y:S01]  /*7200*/  LDL.LU R165, [R1] ;  /* 0x0000000001a57983 */ /* 0x000ea20000300800 */
[----:B------:R-:W-:-:S03]  /*7210*/  IMAD.X R133, R124, 0x1, R2, P1 ;  /* 0x000000017c857824 */ /* 0x000fc600008e0602 */
[----:B------:R0:W-:Y:S02]  /*7220*/  STS.U16 [R125+UR12+0xc00], R141 ;  /* 0x000c008d7d007988 */ /* 0x0001e4000800040c */
[----:B0-----:R-:W-:Y:S02]  /*7230*/  PRMT R141, RZ, 0x7610, R141 ;  /* 0x00007610ff8d7816 */ /* 0x001fe4000000008d */
[----:B------:R0:W-:Y:S04]  /*7240*/  STS.U16 [R125+UR12+0x1000], R140 ;  /* 0x0010008c7d007988 */ /* 0x0001e8000800040c */
[----:B------:R1:W2:Y:S01]  /*7250*/  @!P0 LDG.E.U16 R141, desc[UR14][R132.64] ;  /* 0x0000000e848d8981 */ /* 0x0002a2000c1e1500 */
[----:B0-----:R-:W-:Y:S02]  /*7260*/  PRMT R140, RZ, 0x7610, R140 ;  /* 0x00007610ff8c7816 */ /* 0x001fe4000000008c */
[----:B-1----:R-:W-:-:S05]  /*7270*/  IADD3 R132, P1, R169, R3, RZ ;  /* 0x00000003a9847210 */ /* 0x002fca0007f3e0ff */
[----:B------:R-:W-:Y:S01]  /*7280*/  IMAD.X R133, R108, 0x1, R2, P1 ;  /* 0x000000016c857824 */ /* 0x000fe200008e0602 */
        /* <DEDUP_REMOVED lines=34> */
[----:B------:R-:W-:-:S05]  /*74b0*/  IMAD.X R133, R152, 0x1, R2, P1 ;  /* 0x0000000198857824 */ /* 0x000fca00008e0602 */
[----:B------:R0:W2:Y:S01]  /*74c0*/  @!P0 LDG.E.U16 R125, desc[UR14][R132.64] ;  /* 0x0000000e847d8981 */ /* 0x0000a2000c1e1500 */
[----:B------:R-:W-:Y:S02]  /*74d0*/  PRMT R163, RZ, 0x7610, R163 ;  /* 0x00007610ffa37816 */ /* 0x000fe400000000a3 */
[----:B0-----:R-:W-:-:S05]  /*74e0*/  IADD3 R132, P1, R205, R3, RZ ;  /* 0x00000003cd847210 */ /* 0x001fca0007f3e0ff */
[----:B------:R-:W-:Y:S01]  /*74f0*/  IMAD.X R133, R204, 0x1, R2, P1 ;  /* 0x00000001cc857824 */ /* 0x000fe200008e0602 */
[----:B------:R0:W-:Y:S04]  /*7500*/  STS.U16 [R113+UR12+0x3100], R121 ;  /* 0x0031007971007988 */ /* 0x0001e8000800040c */
[----:B------:R3:W2:Y:S01]  /*7510*/  @!P0 LDG.E.U16 R163, desc[UR14][R132.64] ;  /* 0x0000000e84a38981 */ /* 0x0006a2000c1e1500 */
[----:B0-----:R-:W-:Y:S02]  /*7520*/  PRMT R121, RZ, 0x7610, R121 ;  /* 0x00007610ff797816 */ /* 0x001fe40000000079 */
[----:B---3--:R-:W-:-:S05]  /*7530*/  IADD3 R132, P1, R173, R3, RZ ;  /* 0x00000003ad847210 */ /* 0x008fca0007f3e0ff */
[----:B------:R-:W-:Y:S01]  /*7540*/  IMAD.X R133, R221, 0x1, R2, P1 ;  /* 0x00000001dd857824 */ /* 0x000fe200008e0602 */
[----:B------:R0:W-:Y:S04]  /*7550*/  STS.U16 [R113+UR12+0x3500], R119 ;  /* 0x0035007771007988 */ /* 0x0001e8000800040c */
[----:B------:R4:W3:Y:S01]  /*7560*/  @!P0 LDG.E.U16 R121, desc[UR14][R132.64] ;  /* 0x0000000e84798981 */ /* 0x0008e2000c1e1500 */
[----:B0-----:R-:W-:-:S03]  /*7570*/  PRMT R119, RZ, 0x7610, R119 ;  /* 0x00007610ff777816 */ /* 0x001fc60000000077 */
[----:B------:R0:W-:Y:S02]  /*7580*/  STS.U16 [R113+UR12+0x3900], R117 ;  /* 0x0039007571007988 */ /* 0x0001e4000800040c */
[----:B0-----:R-:W-:Y:S02]  /*7590*/  PRMT R117, RZ, 0x7610, R117 ;  /* 0x00007610ff757816 */ /* 0x001fe40000000075 */
[----:B------:R0:W-:Y:S02]  /*75a0*/  STS.U16 [R113+UR12+0x3d00], R123 ;  /* 0x003d007b71007988 */ /* 0x0001e4000800040c */
[----:B0-----:R-:W-:Y:S02]  /*75b0*/  PRMT R123, RZ, 0x7610, R123 ;  /* 0x00007610ff7b7816 */ /* 0x001fe4000000007b */
[----:B------:R0:W-:Y:S01]  /*75c0*/  STS.U16 [R113+UR12+0x100], R136 ;  /* 0x0001008871007988 */ /* 0x0001e2000800040c */
[----:B----4-:R-:W-:-:S05]  /*75d0*/  IADD3 R132, P1, R171, R3, RZ ;  /* 0x00000003ab847210 */ /* 0x010fca0007f3e0ff */
[----:B------:R-:W-:-:S05]  /*75e0*/  IMAD.X R133, R122, 0x1, R2, P1 ;  /* 0x000000017a857824 */ /* 0x000fca00008e0602 */
[----:B------:R2:W4:Y:S02]  /*75f0*/  @!P0 LDG.E.U16 R119, desc[UR14][R132.64] ;  /* 0x0000000e84778981 */ /* 0x000524000c1e1500 */
[----:B--2---:R-:W-:-:S05]  /*7600*/  IADD3 R132, P1, R167, R3, RZ ;  /* 0x00000003a7847210 */ /* 0x004fca0007f3e0ff */
[----:B------:R-:W-:-:S05]  /*7610*/  IMAD.X R133, R114, 0x1, R2, P1 ;  /* 0x0000000172857824 */ /* 0x000fca00008e0602 */
[----:B------:R1:W2:Y:S02]  /*7620*/  @!P0 LDG.E.U16 R117, desc[UR14][R132.64] ;  /* 0x0000000e84758981 */ /* 0x0002a4000c1e1500 */
[----:B-1----:R-:W-:-:S05]  /*7630*/  IADD3 R132, P1, R165, R3, RZ ;  /* 0x00000003a5847210 */ /* 0x002fca0007f3e0ff */
[----:B------:R-:W-:-:S05]  /*7640*/  IMAD.X R133, R106, 0x1, R2, P1 ;  /* 0x000000016a857824 */ /* 0x000fca00008e0602 */
        /* <DEDUP_REMOVED lines=14> */
[----:B------:R0:W2:Y:S04]  /*7730*/  @!P0 LDG.E.U16 R134, desc[UR14][R132.64] ;  /* 0x0000000e84868981 */ /* 0x0000a8000c1e1500 */
[----:B------:R1:W-:Y:S01]  /*7740*/  STS.U16 [R113+UR12+0xd00], R129 ;  /* 0x000d008171007988 */ /* 0x0003e2000800040c */
[----:B0-----:R-:W-:Y:S02]  /*7750*/  IADD3 R132, P1, R238, R3, RZ ;  /* 0x00000003ee847210 */ /* 0x001fe40007f3e0ff */
[----:B-1----:R-:W-:-:S03]  /*7760*/  PRMT R129, RZ, 0x7610, R129 ;  /* 0x00007610ff817816 */ /* 0x002fc60000000081 */
        /* <DEDUP_REMOVED lines=17> */
[----:B------:R-:W-:Y:S04]  /*7880*/  STS.U16 [R113+UR12+0x1d00], R142 ;  /* 0x001d008e71007988 */ /* 0x000fe8000800040c */
[----:B------:R-:W-:Y:S04]  /*7890*/  STS.U16 [R113+UR12+0x2100], R143 ;  /* 0x0021008f71007988 */ /* 0x000fe8000800040c */
[----:B------:R-:W-:Y:S04]  /*78a0*/  STS.U16 [R113+UR12+0x2500], R147 ;  /* 0x0025009371007988 */ /* 0x000fe8000800040c */
[----:B------:R-:W-:Y:S04]  /*78b0*/  STS.U16 [R113+UR12+0x2900], R157 ;  /* 0x0029009d71007988 */ /* 0x000fe8000800040c */
[----:B------:R1:W-:Y:S01]  /*78c0*/  STS.U16 [R113+UR12+0x2d00], R153 ;  /* 0x002d009971007988 */ /* 0x0003e2000800040c */
[----:B0-----:R-:W-:Y:S01]  /*78d0*/  IMAD.SHL.U32 R132, R175, 0x2, RZ ;  /* 0x00000002af847824 */ /* 0x001fe200078e00ff */
[----:B-1----:R-:W-:-:S04]  /*78e0*/  SHF.R.S32.HI R113, RZ, 0x6, R175 ;  /* 0x00000006ff717819 */ /* 0x002fc800000114af */
[----:B------:R-:W-:-:S04]  /*78f0*/  SGXT R113, R113, 0x1 ;  /* 0x000000017171781a */ /* 0x000fc80000000200 */
[----:B------:R-:W-:Y:S01]  /*7900*/  LOP3.LUT R113, R113, 0x90, RZ, 0xc0, !PT ;  /* 0x0000009071717812 */ /* 0x000fe200078ec0ff */
[----:B------:R0:W-:Y:S03]  /*7910*/  STS.U16 [R115+UR12+0x200], R159 ;  /* 0x0002009f73007988 */ /* 0x0001e6000800040c */
[----:B------:R-:W-:-:S04]  /*7920*/  LOP3.LUT R113, R113, 0x7e, R132, 0x78, !PT ;  /* 0x0000007e71717812 */ /* 0x000fc800078e7884 */
[C---:B0-----:R-:W-:Y:S02]  /*7930*/  LOP3.LUT R115, R113.reuse, 0x40, RZ, 0x3c, !PT ;  /* 0x0000004071737812 */ /* 0x041fe400078e3cff */
[----:B------:R-:W-:-:S03]  /*7940*/  LOP3.LUT R113, R113, 0x60, RZ, 0x3c, !PT ;  /* 0x0000006071717812 */ /* 0x000fc600078e3cff */
[----:B------:R-:W-:Y:S04]  /*7950*/  STS.U16 [R115+UR12+0x3200], R105 ;  /* 0x0032006973007988 */ /* 0x000fe8000800040c */
        /* <DEDUP_REMOVED lines=14> */
[----:B------:R0:W-:Y:S02]  /*7a40*/  STS.U16 [R113+UR12+0x3f00], R95 ;  /* 0x003f005f71007988 */ /* 0x0001e4000800040c */
[----:B0-----:R-:W0:Y:S02]  /*7a50*/  LDC R95, c[0x0][0x238] ;  /* 0x00008e00ff5f7b82 */ /* 0x001e240000000800 */
[----:B----4-:R1:W-:Y:S04]  /*7a60*/  STS.U16 [R113+UR12+0x700], R119 ;  /* 0x0007007771007988 */ /* 0x0103e8000800040c */
[----:B---3--:R3:W-:Y:S01]  /*7a70*/  STS.U16 [R113+UR12+0x300], R121 ;  /* 0x0003007971007988 */ /* 0x0087e2000800040c */
[----:B0-----:R-:W-:-:S04]  /*7a80*/  IMAD.SHL.U32 R95, R95, 0x40, RZ ;  /* 0x000000405f5f7824 */ /* 0x001fc800078e00ff */
[----:B------:R-:W-:-:S05]  /*7a90*/  IMAD.WIDE R130, R95, 0x2, R130 ;  /* 0x000000025f827825 */ /* 0x000fca00078e0282 */
[----:B------:R-:W-:Y:S04]  /*7aa0*/  STL [R1+0x44], R130 ;  /* 0x0000448201007387 */ /* 0x000fe80000100800 */
[----:B------:R-:W-:Y:S04]  /*7ab0*/  STL [R1+0x40], R131 ;  /* 0x0000408301007387 */ /* 0x000fe80000100800 */
[----:B-1----:R-:W4:Y:S04]  /*7ac0*/  LDL.LU R119, [R1+0xc] ;  /* 0x00000c0001777983 */ /* 0x002f280000300800 */
[----:B---3--:R-:W3:Y:S04]  /*7ad0*/  LDL.LU R121, [R1+0x1c] ;  /* 0x00001c0001797983 */ /* 0x008ee80000300800 */
[----:B------:R-:W3:Y:S04]  /*7ae0*/  LDL.LU R125, [R1+0x24] ;  /* 0x00002400017d7983 */ /* 0x000ee80000300800 */
[----:B--2---:R-:W-:Y:S04]  /*7af0*/  STS.U16 [R113+UR12+0x1700], R135 ;  /* 0x0017008771007988 */ /* 0x004fe8000800040c */
[----:B------:R0:W-:Y:S04]  /*7b00*/  STS.U16 [R113+UR12+0x1b00], R134 ;  /* 0x001b008671007988 */ /* 0x0001e8000800040c */
[----:B0-----:R-:W2:Y:S04]  /*7b10*/  LDL.LU R134, [R1+0x28] ;  /* 0x0000280001867983 */ /* 0x001ea80000300800 */
[----:B------:R-:W3:Y:S04]  /*7b20*/  LDL.LU R135, [R1+0x2c] ;  /* 0x00002c0001877983 */ /* 0x000ee80000300800 */
[----:B------:R-:W3:Y:S04]  /*7b30*/  LDL.LU R133, [R1+0x34] ;  /* 0x0000340001857983 */ /* 0x000ee80000300800 */
        /* <DEDUP_REMOVED lines=10> */
[----:B------:R0:W-:Y:S01]  /*7be0*/  STS.U16 [R113+UR12+0x2b00], R127 ;  /* 0x002b007f71007988 */ /* 0x0001e2000800040c */
[----:B------:R1:W-:Y:S06]  /*7bf0*/  MEMBAR.ALL.CTA ;  /* 0x0000000000007992 */ /* 0x0003ec0000008000 */
[----:B-1----:R-:W1:Y:S02]  /*7c00*/  FENCE.VIEW.ASYNC.S ;  /* 0x00000000000073c6 */ /* 0x002e640000000000 */
[----:B-1----:R-:W-:Y:S06]  /*7c10*/  BAR.SYNC.DEFER_BLOCKING 0x0 ;  /* 0x0000000000007b1d */ /* 0x002fec0000010000 */
[----:B------:R-:W-:Y:S01]  /*7c20*/  UMOV UR4, UR13 ;  /* 0x0000000d00047c82 */ /* 0x000fe20008000000 */
[----:B------:R-:W-:Y:S01]  /*7c30*/  UMOV UR5, 0x40000040 ;  /* 0x4000004000057882 */ /* 0x000fe20000000000 */
[----:B------:R-:W-:Y:S01]  /*7c40*/  UMOV UR7, 0x40000040 ;  /* 0x4000004000077882 */ /* 0x000fe20000000000 */
[----:B------:R-:W-:-:S06]  /*7c50*/  WARPGROUP.ARRIVE ;  /* 0x00000000000079c5 */ /* 0x000fcc0000000000 */
[----:B------:R-:W-:Y:S01]  /*7c60*/  HGMMA.64x128x16.F32 R24, gdesc[UR4].tnspA, R24 ;  /* 0x21e00000041879f0 */ /* 0x000fe20008700818 */
[----:B------:R-:W-:Y:S02]  /*7c70*/  IMAD.MOV.U32 R109, RZ, RZ, R165 ;  /* 0x000000ffff6d7224 */ /* 0x000fe400078e00a5 */
[----:B------:R-:W-:Y:S02]  /*7c80*/  IMAD.MOV.U32 R111, RZ, RZ, R169 ;  /* 0x000000ffff6f7224 */ /* 0x000fe400078e00a9 */
[----:B------:R-:W-:Y:S02]  /*7c90*/  IMAD.MOV.U32 R107, RZ, RZ, R106 ;  /* 0x000000ffff6b7224 */ /* 0x000fe400078e006a */
[----:B------:R-:W-:Y:S02]  /*7ca0*/  IMAD.MOV.U32 R106, RZ, RZ, R109 ;  /* 0x000000ffff6a7224 */ /* 0x000fe400078e006d */
[----:B------:R-:W-:Y:S02]  /*7cb0*/  IMAD.MOV.U32 R109, RZ, RZ, R108 ;  /* 0x000000ffff6d7224 */ /* 0x000fe400078e006c */
[----:B------:R-:W-:-:S02]  /*7cc0*/  IMAD.MOV.U32 R108, RZ, RZ, R111 ;  /* 0x000000ffff6c7224 */ /* 0x000fc400078e006f */
[----:B------:R-:W-:Y:S02]  /*7cd0*/  IMAD.MOV.U32 R111, RZ, RZ, R110 ;  /* 0x000000ffff6f7224 */ /* 0x000fe400078e006e */
[----:B0-----:R-:W-:Y:S02]  /*7ce0*/  IMAD.MOV.U32 R113, RZ, RZ, R112 ;  /* 0x000000ffff717224 */ /* 0x001fe400078e0070 */
[----:B------:R-:W-:Y:S02]  /*7cf0*/  IMAD.MOV.U32 R110, RZ, RZ, R128 ;  /* 0x000000ffff6e7224 */ /* 0x000fe400078e0080 */
[----:B------:R-:W-:Y:S01]  /*7d00*/  IMAD.MOV.U32 R117, RZ, RZ, R116 ;  /* 0x000000ffff757224 */ /* 0x000fe200078e0074 */
[----:B------:R-:W3:Y:S01]  /*7d10*/  LDL.LU R128, [R1+0x158] ;  /* 0x0001580001807983 */ /* 0x000ee20000300800 */
[----:B------:R-:W-:-:S03]  /*7d20*/  IMAD.MOV.U32 R116, RZ, RZ, R224 ;  /* 0x000000ffff747224 */ /* 0x000fc600078e00e0 */
[----:B------:R-:W3:Y:S01]  /*7d30*/  LDL.LU R224, [R1+0x154] ;  /* 0x0001540001e07983 */ /* 0x000ee20000300800 */
[----:B------:R-:W-:Y:S02]  /*7d40*/  IMAD.MOV.U32 R132, RZ, RZ, R173 ;  /* 0x000000ffff847224 */ /* 0x000fe400078e00ad */
[----:B------:R-:W-:Y:S02]  /*7d50*/  IMAD.MOV.U32 R127, RZ, RZ, R126 ;  /* 0x000000ffff7f7224 */ /* 0x000fe400078e007e */
[----:B------:R-:W-:Y:S02]  /*7d60*/  IMAD.MOV.U32 R130, RZ, RZ, R132 ;  /* 0x000000ffff827224 */ /* 0x000fe400078e0084 */
[----:B----4-:R-:W-:Y:S01]  /*7d70*/  IMAD.MOV.U32 R112, RZ, RZ, R119 ;  /* 0x000000ffff707224 */ /* 0x010fe200078e0077 */
[----:B------:R-:W-:Y:S01]  /*7d80*/  HGMMA.64x128x16.F32 R24, gdesc[UR8].tnspA, R24 ;  /* 0x21e00000081879f0 */ /* 0x000fe20008700818 */
[----:B------:R-:W-:Y:S02]  /*7d90*/  IMAD.MOV.U32 R119, RZ, RZ, R118 ;  /* 0x000000ffff777224 */ /* 0x000fe400078e0076 */
[----:B------:R-:W-:-:S02]  /*7da0*/  IMAD.MOV.U32 R118, RZ, RZ, R0 ;  /* 0x000000ffff767224 */ /* 0x000fc400078e0000 */
[----:B------:R-:W4:Y:S01]  /*7db0*/  LDL.LU R0, [R1+0x150] ;  /* 0x0001500001007983 */ /* 0x000f220000300800 */
[----:B--2---:R-:W-:Y:S02]  /*7dc0*/  IMAD.MOV.U32 R126, RZ, RZ, R134 ;  /* 0x000000ffff7e7224 */ /* 0x004fe400078e0086 */
[----:B------:R-:W-:Y:S02]  /*7dd0*/  IMAD.MOV.U32 R134, RZ, RZ, R220 ;  /* 0x000000ffff867224 */ /* 0x000fe400078e00dc */
[----:B------:R0:W5:Y:S01]  /*7de0*/  LDL.LU R220, [R1+0x14c] ;  /* 0x00014c0001dc7983 */ /* 0x0001620000300800 */
[----:B---3--:R-:W-:Y:S02]  /*7df0*/  IMAD.MOV.U32 R132, RZ, RZ, R133 ;  /* 0x000000ffff847224 */ /* 0x008fe400078e0085 */
[----:B------:R-:W-:Y:S02]  /*7e00*/  IMAD.MOV.U32 R133, RZ, RZ, R222 ;  /* 0x000000ffff857224 */ /* 0x000fe400078e00de */
[----:B------:R-:W2:Y:S01]  /*7e10*/  LDL.LU R222, [R1+0x48] ;  /* 0x0000480001de7983 */ /* 0x000ea20000300800 */
[----:B------:R-:W-:Y:S01]  /*7e20*/  HGMMA.64x128x16.F32 R24, gdesc[UR20].tnspA, R24 ;  /* 0x21e00000141879f0 */ /* 0x000fe20008700818 */
[----:B------:R-:W-:-:S02]  /*7e30*/  IMAD.MOV.U32 R187, RZ, RZ, R186 ;  /* 0x000000ffffbb7224 */ /* 0x000fc400078e00ba */
[----:B------:R-:W-:Y:S02]  /*7e40*/  IMAD.MOV.U32 R186, RZ, RZ, R4 ;  /* 0x000000ffffba7224 */ /* 0x000fe400078e0004 */
[----:B------:R-:W1:Y:S01]  /*7e50*/  LDC R4, c[0x0][0x23c] ;  /* 0x00008f00ff047b82 */ /* 0x000e620000000800 */
[----:B------:R-:W-:Y:S02]  /*7e60*/  IMAD.MOV.U32 R115, RZ, RZ, R167 ;  /* 0x000000ffff737224 */ /* 0x000fe400078e00a7 */
[----:B------:R-:W-:-:S03]  /*7e70*/  IMAD.MOV.U32 R123, RZ, RZ, R171 ;  /* 0x000000ffff7b7224 */ /* 0x000fc600078e00ab */
[----:B------:R-:W-:Y:S02]  /*7e80*/  LOP3.LUT R115, R115, R114, RZ, 0x3c, !PT ;  /* 0x0000007273737212 */ /* 0x000fe400078e3cff */
[----:B------:R-:W-:Y:S02]  /*7e90*/  LOP3.LUT R121, R121, R120, RZ, 0x3c, !PT ;  /* 0x0000007879797212 */ /* 0x000fe400078e3cff */
[----:B------:R-:W-:Y:S02]  /*7ea0*/  LOP3.LUT R114, R115, R114, RZ, 0x3c, !PT ;  /* 0x0000007273727212 */ /* 0x000fe400078e3cff */
[----:B------:R-:W-:Y:S02]  /*7eb0*/  LOP3.LUT R123, R123, R122, RZ, 0x3c, !PT ;  /* 0x0000007a7b7b7212 */ /* 0x000fe400078e3cff */
[----:B------:R-:W-:Y:S02]  /*7ec0*/  LOP3.LUT R125, R125, R124, RZ, 0x3c, !PT ;  /* 0x0000007c7d7d7212 */ /* 0x000fe400078e3cff */
[----:B------:R-:W-:-:S02]  /*7ed0*/  LOP3.LUT R120, R121, R120, RZ, 0x3c, !PT ;  /* 0x0000007879787212 */ /* 0x000fc400078e3cff */
[----:B------:R-:W-:Y:S02]  /*7ee0*/  LOP3.LUT R115, R115, R114, RZ, 0x3c, !PT ;  /* 0x0000007273737212 */ /* 0x000fe400078e3cff */
[----:B------:R-:W-:Y:S01]  /*7ef0*/  LOP3.LUT R122, R123, R122, RZ, 0x3c, !PT ;  /* 0x0000007a7b7a7212 */ /* 0x000fe200078e3cff */
[----:B-1----:R-:W-:Y:S01]  /*7f00*/  IMAD.SHL.U32 R4, R4, 0x40, RZ ;  /* 0x0000004004047824 */ /* 0x002fe200078e00ff */
[----:B------:R-:W-:-:S03]  /*7f10*/  LOP3.LUT R124, R125, R124, RZ, 0x3c, !PT ;  /* 0x0000007c7d7c7212 */ /* 0x000fc600078e3cff */
[----:B------:R-:W-:Y:S01]  /*7f20*/  IMAD.WIDE R106, R4, 0x2, R106 ;  /* 0x00000002046a7825 */ /* 0x000fe200078e026a */
[----:B------:R-:W-:-:S03]  /*7f30*/  LOP3.LUT R121, R121, R120, RZ, 0x3c, !PT ;  /* 0x0000007879797212 */ /* 0x000fc600078e3cff */
[C---:B------:R-:W-:Y:S01]  /*7f40*/  IMAD.WIDE R108, R4.reuse, 0x2, R108 ;  /* 0x00000002046c7825 */ /* 0x040fe200078e026c */
[----:B------:R-:W-:Y:S03]  /*7f50*/  HGMMA.64x128x16.F32 R24, gdesc[UR24].tnspA, R24, gsb0 ;  /* 0x21e00000181879f0 */ /* 0x000fe60008000818 */
[C---:B------:R-:W-:Y:S01]  /*7f60*/  IMAD.WIDE R110, R4.reuse, 0x2, R110 ;  /* 0x00000002046e7825 */ /* 0x040fe200078e026e */
[----:B------:R-:W-:Y:S01]  /*7f70*/  LOP3.LUT R123, R123, R122, RZ, 0x3c, !PT ;  /* 0x0000007a7b7b7212 */ /* 0x000fe200078e3cff */
[----:B------:R1:W-:Y:S01]  /*7f80*/  STL [R1], R106 ;  /* 0x0000006a01007387 */ /* 0x0003e20000100800 */
[----:B------:R-:W-:Y:S01]  /*7f90*/  LOP3.LUT R125, R125, R124, RZ, 0x3c, !PT ;  /* 0x0000007c7d7d7212 */ /* 0x000fe200078e3cff */
[----:B------:R-:W-:Y:S02]  /*7fa0*/  IMAD.MOV.U32 R178, RZ, RZ, R10 ;  /* 0x000000ffffb27224 */ /* 0x000fe400078e000a */
[C---:B------:R-:W-:Y:S01]  /*7fb0*/  IMAD.WIDE R112, R4.reuse, 0x2, R112 ;  /* 0x0000000204707825 */ /* 0x040fe200078e0270 */
[----:B------:R3:W-:Y:S03]  /*7fc0*/  STL [R1+0x4], R108 ;  /* 0x0000046c01007387 */ /* 0x0007e60000100800 */
[C---:B------:R-:W-:Y:S01]  /*7fd0*/  IMAD.WIDE R114, R4.reuse, 0x2, R114 ;  /* 0x0000000204727825 */ /* 0x040fe200078e0272 */
[----:B------:R0:W-:Y:S03]  /*7fe0*/  STL [R1+0x8], R110 ;  /* 0x0000086e01007387 */ /* 0x0001e60000100800 */
[----:B------:R-:W-:Y:S01]  /*7ff0*/  IMAD.WIDE R116, R4, 0x2, R116 ;  /* 0x0000000204747825 */ /* 0x000fe200078e0274 */
[----:B------:R0:W-:Y:S03]  /*8000*/  STL [R1+0xc], R112 ;  /* 0x00000c7001007387 */ /* 0x0001e60000100800 */
[----:B------:R-:W-:-:S02]  /*8010*/  IMAD.MOV.U32 R129, RZ, RZ, R128 ;  /* 0x000000ffff817224 */ /* 0x000fc400078e0080 */
[C---:B------:R-:W-:Y:S01]  /*8020*/  IMAD.WIDE R118, R4.reuse, 0x2, R118 ;  /* 0x0000000204767825 */ /* 0x040fe200078e0276 */
[----:B------:R0:W-:Y:S03]  /*8030*/  STL [R1+0x10], R114 ;  /* 0x0000107201007387 */ /* 0x0001e60000100800 */
[----:B------:R-:W-:Y:S02]  /*8040*/  IMAD.MOV.U32 R128, RZ, RZ, R135 ;  /* 0x000000ffff807224 */ /* 0x000fe400078e0087 */
[----:B------:R-:W-:Y:S01]  /*8050*/  IMAD.WIDE R120, R4, 0x2, R120 ;  /* 0x0000000204787825 */ /* 0x000fe200078e0278 */
[----:B------:R0:W-:Y:S03]  /*8060*/  STL [R1+0x14], R116 ;  /* 0x0000147401007387 */ /* 0x0001e60000100800 */
[----:B------:R-:W-:-:S02]  /*8070*/  IMAD.MOV.U32 R131, RZ, RZ, R221 ;  /* 0x000000ffff837224 */ /* 0x000fc400078e00dd */
[C---:B------:R-:W-:Y:S01]  /*8080*/  IMAD.WIDE R122, R4.reuse, 0x2, R122 ;  /* 0x00000002047a7825 */ /* 0x040fe200078e027a */
[----:B------:R0:W-:Y:S03]  /*8090*/  STL [R1+0x18], R118 ;  /* 0x0000187601007387 */ /* 0x0001e60000100800 */
[C---:B------:R-:W-:Y:S01]  /*80a0*/  IMAD.WIDE R124, R4.reuse, 0x2, R124 ;  /* 0x00000002047c7825 */ /* 0x040fe200078e027c */
[----:B------:R0:W-:Y:S03]  /*80b0*/  STL [R1+0x1c], R120 ;  /* 0x00001c7801007387 */ /* 0x0001e60000100800 */
[----:B------:R-:W-:Y:S02]  /*80c0*/  IMAD.MOV.U32 R197, RZ, RZ, R196 ;  /* 0x000000ffffc57224 */ /* 0x000fe400078e00c4 */
[----:B------:R-:W-:Y:S01]  /*80d0*/  IMAD.WIDE R126, R4, 0x2, R126 ;  /* 0x00000002047e7825 */ /* 0x000fe200078e027e */
[----:B------:R0:W-:Y:S03]  /*80e0*/  STL [R1+0x20], R122 ;  /* 0x0000207a01007387 */ /* 0x0001e60000100800 */
[----:B------:R-:W-:-:S02]  /*80f0*/  IMAD.MOV.U32 R196, RZ, RZ, R11 ;  /* 0x000000ffffc47224 */ /* 0x000fc400078e000b */
[----:B------:R-:W-:Y:S02]  /*8100*/  IMAD.MOV.U32 R198, RZ, RZ, R244 ;  /* 0x000000ffffc67224 */ /* 0x000fe400078e00f4 */
[----:B------:R-:W-:Y:S02]  /*8110*/  IMAD.MOV.U32 R199, RZ, RZ, R23 ;  /* 0x000000ffffc77224 */ /* 0x000fe400078e0017 */
[----:B------:R-:W-:Y:S02]  /*8120*/  IMAD.MOV.U32 R135, RZ, RZ, R223 ;  /* 0x000000ffff877224 */ /* 0x000fe400078e00df */
[----:B------:R-:W-:Y:S01]  /*8130*/  IMAD.WIDE R128, R4, 0x2, R128 ;  /* 0x0000000204807825 */ /* 0x000fe200078e0280 */
[----:B------:R0:W-:Y:S03]  /*8140*/  STL [R1+0x24], R124 ;  /* 0x0000247c01007387 */ /* 0x0001e60000100800 */
[----:B------:R-:W-:-:S02]  /*8150*/  IMAD.MOV.U32 R11, RZ, RZ, R224 ;  /* 0x000000ffff0b7224 */ /* 0x000fc400078e00e0 */
[C---:B------:R-:W-:Y:S01]  /*8160*/  IMAD.WIDE R130, R4.reuse, 0x2, R130 ;  /* 0x0000000204827825 */ /* 0x040fe200078e0282 */
[----:B------:R0:W-:Y:S03]  /*8170*/  STL [R1+0x28], R126 ;  /* 0x0000287e01007387 */ /* 0x0001e60000100800 */
[----:B------:R-:W-:Y:S02]  /*8180*/  IMAD.MOV.U32 R181, RZ, RZ, R201 ;  /* 0x000000ffffb57224 */ /* 0x000fe400078e00c9 */
[----:B------:R-:W-:Y:S02]  /*8190*/  IMAD.MOV.U32 R201, RZ, RZ, R22 ;  /* 0x000000ffffc97224 */ /* 0x000fe400078e0016 */
[C---:B------:R-:W-:Y:S01]  /*81a0*/  IMAD.WIDE R132, R4.reuse, 0x2, R132 ;  /* 0x0000000204847825 */ /* 0x040fe200078e0284 */
[----:B------:R0:W-:Y:S03]  /*81b0*/  STL [R1+0x2c], R128 ;  /* 0x00002c8001007387 */ /* 0x0001e60000100800 */
[C---:B------:R-:W-:Y:S01]  /*81c0*/  IMAD.WIDE R22, R4.reuse, 0x2, R198 ;  /* 0x0000000204167825 */ /* 0x040fe200078e02c6 */
[----:B------:R-:W-:Y:S03]  /*81d0*/  STL [R1+0x30], R130 ;  /* 0x0000308201007387 */ /* 0x000fe60000100800 */
[----:B------:R-:W-:-:S04]  /*81e0*/  IMAD.WIDE R134, R4, 0x2, R134 ;  /* 0x0000000204867825 */ /* 0x000fc800078e0286 */
[----:B----4-:R-:W-:Y:S02]  /*81f0*/  IMAD.MOV.U32 R10, RZ, RZ, R0 ;  /* 0x000000ffff0a7224 */ /* 0x010fe400078e0000 */
[----:B------:R-:W4:Y:S02]  /*8200*/  S2R R0, SR_TID.X ;  /* 0x0000000000007919 */ /* 0x000f240000002100 */
[----:B------:R-:W-:Y:S01]  /*8210*/  IMAD.WIDE R198, R4, 0x2, R10 ;  /* 0x0000000204c67825 */ /* 0x000fe200078e020a */
[----:B------:R-:W-:-:S04]  /*8220*/  LOP3.LUT R205, R205, R204, RZ, 0x3c, !PT ;  /* 0x000000cccdcd7212 */ /* 0x000fc800078e3cff */
[C---:B------:R-:W-:Y:S01]  /*8230*/  LOP3.LUT R204, R205.reuse, R204, RZ, 0x3c, !PT ;  /* 0x000000cccdcc7212 */ /* 0x040fe200078e3cff */
[----:B------:R-:W-:Y:S02]  /*8240*/  IMAD.MOV.U32 R179, RZ, RZ, R202 ;  /* 0x000000ffffb37224 */ /* 0x000fe400078e00ca */
[----:B------:R-:W-:Y:S01]  /*8250*/  IMAD.MOV.U32 R195, RZ, RZ, R194 ;  /* 0x000000ffffc37224 */ /* 0x000fe200078e00c2 */
[----:B------:R-:W-:Y:S01]  /*8260*/  LOP3.LUT R205, R205, R204, RZ, 0x3c, !PT ;  /* 0x000000cccdcd7212 */ /* 0x000fe200078e3cff */
[----:B------:R-:W-:Y:S02]  /*8270*/  IMAD.MOV.U32 R180, RZ, RZ, R8 ;  /* 0x000000ffffb47224 */ /* 0x000fe400078e0008 */
[----:B------:R-:W-:Y:S02]  /*8280*/  IMAD.MOV.U32 R193, RZ, RZ, R192 ;  /* 0x000000ffffc17224 */ /* 0x000fe400078e00c0 */
[----:B------:R-:W-:Y:S02]  /*8290*/  IMAD.MOV.U32 R191, RZ, RZ, R190 ;  /* 0x000000ffffbf7224 */ /* 0x000fe400078e00be */
[----:B------:R-:W-:-:S02]  /*82a0*/  IMAD.MOV.U32 R189, RZ, RZ, R188 ;  /* 0x000000ffffbd7224 */ /* 0x000fc400078e00bc */
[----:B------:R-:W-:Y:S02]  /*82b0*/  IMAD.MOV.U32 R182, RZ, RZ, R12 ;  /* 0x000000ffffb67224 */ /* 0x000fe400078e000c */
[----:B------:R-:W-:Y:S02]  /*82c0*/  IMAD.MOV.U32 R183, RZ, RZ, R200 ;  /* 0x000000ffffb77224 */ /* 0x000fe400078e00c8 */
        /* <DEDUP_REMOVED lines=14> */
[----:B--2---:R-:W-:-:S05]  /*83b0*/  VIADD R222, R222, 0xffffffff ;  /* 0xffffffffdede7836 */ /* 0x004fca0000000000 */
[----:B------:R2:W-:Y:S04]  /*83c0*/  STL [R1+0x48], R222 ;  /* 0x000048de01007387 */ /* 0x0005e80000100800 */
[----:B------:R0:W-:Y:S04]  /*83d0*/  STL [R1+0x34], R132 ;  /* 0x0000348401007387 */ /* 0x0001e80000100800 */
[----:B------:R0:W-:Y:S04]  /*83e0*/  STL [R1+0x38], R134 ;  /* 0x0000388601007387 */ /* 0x0001e80000100800 */
[----:B------:R0:W-:Y:S01]  /*83f0*/  STL [R1+0x3c], R198 ;  /* 0x00003cc601007387 */ /* 0x0001e20000100800 */
[----:B------:R-:W-:Y:S01]  /*8400*/  ISETP.NE.U32.AND P0, PT, R222, RZ, PT ;  /* 0x000000ffde00720c */ /* 0x000fe20003f05070 */
        /* <DEDUP_REMOVED lines=62> */
[----:B------:R-:W-:Y:S01]  /*87f0*/  IMAD.WIDE R8, R4, 0x2, R178 ;  /* 0x0000000204087825 */ /* 0x000fe200078e02b2 */
[----:B----4-:R-:W-:-:S03]  /*8800*/  SHF.R.U32.HI R0, RZ, 0x6, R0 ;  /* 0x00000006ff007819 */ /* 0x010fc60000011600 */
[----:B------:R-:W-:Y:S01]  /*8810*/  IMAD.WIDE R6, R4, 0x2, R180 ;  /* 0x0000000204067825 */ /* 0x000fe200078e02b4 */
[----:B------:R-:W-:-:S03]  /*8820*/  UIADD3 UR16, UR16, -0x40, URZ ;  /* 0xffffffc010107890 */ /* 0x000fc6000fffe03f */
[----:B------:R-:W-:Y:S01]  /*8830*/  IMAD.WIDE R12, R4, 0x2, R182 ;  /* 0x00000002040c7825 */ /* 0x000fe200078e02b6 */
[----:B------:R-:W-:-:S03]  /*8840*/  WARPGROUP.DEPBAR.LE gsb0, 0x0 ;  /* 0x00008000000079c5 */ /* 0x000fc60000010000 */
[----:B------:R-:W-:-:S04]  /*8850*/  IMAD.WIDE R196, R4, 0x2, R196 ;  /* 0x0000000204c47825 */ /* 0x000fc800078e02c4 */
        /* <DEDUP_REMOVED lines=42> */
[----:B------:R-:W-:Y:S01]  /*8b00*/  IMAD.WIDE R136, R4, 0x2, R202 ;  /* 0x0000000204887825 */ /* 0x000fe200078e02ca */
[----:B------:R-:W-:-:S03]  /*8b10*/  SGXT.U32 R0, R0, 0x1 ;  /* 0x000000010000781a */ /* 0x000fc60000000000 */
        /* <DEDUP_REMOVED lines=87> */
[----:B-1----:R-:W-:Y:S02]  /*9090*/  IMAD.MOV.U32 R106, RZ, RZ, R107 ;  /* 0x000000ffff6a7224 */ /* 0x002fe400078e006b */
[----:B---3--:R-:W-:Y:S02]  /*90a0*/  IMAD.MOV.U32 R108, RZ, RZ, R109 ;  /* 0x000000ffff6c7224 */ /* 0x008fe400078e006d */
[----:B0-----:R-:W-:-:S02]  /*90b0*/  IMAD.MOV.U32 R110, RZ, RZ, R111 ;  /* 0x000000ffff6e7224 */ /* 0x001fc400078e006f */
        /* <DEDUP_REMOVED lines=10> */
[----:B--2---:R-:W-:Y:S02]  /*9160*/  IMAD.MOV.U32 R222, RZ, RZ, R133 ;  /* 0x000000ffffde7224 */ /* 0x004fe400078e0085 */
[----:B------:R-:W-:-:S02]  /*9170*/  IMAD.MOV.U32 R223, RZ, RZ, R135 ;  /* 0x000000ffffdf7224 */ /* 0x000fc400078e0087 */
[----:B------:R-:W-:Y:S01]  /*9180*/  IMAD.MOV.U32 R224, RZ, RZ, R199 ;  /* 0x000000ffffe07224 */ /* 0x000fe200078e00c7 */
[----:B------:R-:W-:Y:S06]  /*9190*/  @P0 BRA `(.L_x_1) ;  /* 0xffffffc0000c0947 */ /* 0x000fec000383ffff */
[----:B------:R-:W-:Y:S02]  /*91a0*/  F2FP.F16.F32.PACK_AB R83, R87, R83 ;  /* 0x000000535753723e */ /* 0x000fe400000000ff */
[----:B------:R-:W-:Y:S02]  /*91b0*/  F2FP.F16.F32.PACK_AB R82, R86, R82 ;  /* 0x000000525652723e */ /* 0x000fe400000000ff */
[----:B------:R-:W-:Y:S02]  /*91c0*/  F2FP.F16.F32.PACK_AB R81, R85, R81 ;  /* 0x000000515551723e */ /* 0x000fe400000000ff */
[----:B------:R-:W-:Y:S02]  /*91d0*/  F2FP.F16.F32.PACK_AB R80, R84, R80 ;  /* 0x000000505450723e */ /* 0x000fe400000000ff */
[----:B------:R-:W-:Y:S02]  /*91e0*/  F2FP.F16.F32.PACK_AB R75, R79, R75 ;  /* 0x0000004b4f4b723e */ /* 0x000fe400000000ff */
[----:B------:R-:W-:-:S02]  /*91f0*/  F2FP.F16.F32.PACK_AB R74, R78, R74 ;  /* 0x0000004a4e4a723e */ /* 0x000fc400000000ff */
        /* <DEDUP_REMOVED lines=25> */
[----:B------:R-:W-:-:S07]  /*9390*/  F2FP.F16.F32.PACK_AB R24, R28, R24 ;  /* 0x000000181c18723e */ /* 0x000fce00000000ff */
.L_x_0:
[----:B------:R-:W2:Y:S01]  /*93a0*/  LDL.LU R8, [R1+0x12c] ;  /* 0x00012c0001087983 */ /* 0x000ea20000300800 */
[----:B------:R-:W-:Y:S01]  /*93b0*/  ULDC.64 UR6, c[0x0][0x228] ;  /* 0x00008a0000067ab9 */ /* 0x000fe20000000a00 */
[----:B------:R-:W-:Y:S02]  /*93c0*/  ULDC UR4, c[0x0][0x244] ;  /* 0x0000910000047ab9 */ /* 0x000fe40000000800 */
[----:B------:R-:W3:Y:S04]  /*93d0*/  LDL.LU R7, [R1+0x128] ;  /* 0x0001280001077983 */ /* 0x000ee80000300800 */
[----:B------:R-:W4:Y:S04]  /*93e0*/  LDL.LU R6, [R1+0x124] ;  /* 0x0001240001067983 */ /* 0x000f280000300800 */
[----:B------:R-:W2:Y:S04]  /*93f0*/  LDL.LU R4, [R1+0x120] ;  /* 0x0001200001047983 */ /* 0x000ea80000300800 */
[----:B------:R-:W3:Y:S01]  /*9400*/  LDL.LU R16, [R1+0x4c] ;  /* 0x00004c0001107983 */ /* 0x000ee20000300800 */
[----:B------:R-:W1:Y:S03]  /*9410*/  S2R R3, SR_TID.X ;  /* 0x0000000000037919 */ /* 0x000e660000002100 */
[----:B0-----:R-:W2:Y:S04]  /*9420*/  LDL.LU R93, [R1+0x148] ;  /* 0x00014800015d7983 */ /* 0x001ea80000300800 */
[----:B------:R-:W2:Y:S04]  /*9430*/  LDL.LU R88, [R1+0x144] ;  /* 0x0001440001587983 */ /* 0x000ea80000300800 */
[----:B------:R-:W2:Y:S04]  /*9440*/  LDL.LU R92, [R1+0x140] ;  /* 0x00014000015c7983 */ /* 0x000ea80000300800 */
[----:B------:R-:W2:Y:S04]  /*9450*/  LDL.LU R91, [R1+0x13c] ;  /* 0x00013c00015b7983 */ /* 0x000ea80000300800 */
[----:B------:R-:W2:Y:S04]  /*9460*/  LDL.LU R90, [R1+0x138] ;  /* 0x00013800015a7983 */ /* 0x000ea80000300800 */
[----:B------:R-:W2:Y:S01]  /*9470*/  LDL.LU R89, [R1+0x134] ;  /* 0x0001340001597983 */ /* 0x000ea20000300800 */
[----:B-1----:R-:W-:-:S02]  /*9480*/  IMAD.SHL.U32 R2, R3, 0x80, RZ ;  /* 0x0000008003027824 */ /* 0x002fc400078e00ff */
[C---:B------:R-:W-:Y:S02]  /*9490*/  IMAD.SHL.U32 R0, R3.reuse, 0x10, RZ ;  /* 0x0000001003007824 */ /* 0x040fe400078e00ff */
[----:B------:R-:W-:Y:S01]  /*94a0*/  IMAD.SHL.U32 R3, R3, 0x8, RZ ;  /* 0x0000000803037824 */ /* 0x000fe200078e00ff */
[----:B------:R-:W-:Y:S02]  /*94b0*/  LOP3.LUT R5, R2, 0x400, RZ, 0xc0, !PT ;  /* 0x0000040002057812 */ /* 0x000fe400078ec0ff */
[----:B------:R-:W-:Y:S02]  /*94c0*/  LOP3.LUT R2, R0, 0x70, RZ, 0xc0, !PT ;  /* 0x0000007000027812 */ /* 0x000fe400078ec0ff */
[----:B------:R-:W-:Y:S02]  /*94d0*/  LOP3.LUT R3, R3, 0x380, RZ, 0xc0, !PT ;  /* 0x0000038003037812 */ /* 0x000fe400078ec0ff */
[----:B------:R-:W-:-:S05]  /*94e0*/  IADD3 R2, R5, UR12, R2 ;  /* 0x0000000c05027c10 */ /* 0x000fca000fffe002 */
[----:B------:R-:W-:Y:S01]  /*94f0*/  IMAD.IADD R44, R3, 0x1, R2 ;  /* 0x00000001032c7824 */ /* 0x000fe200078e0202 */
[----:B------:R-:W-:Y:S01]  /*9500*/  BAR.SYNC.DEFER_BLOCKING 0x0 ;  /* 0x0000000000007b1d */ /* 0x000fe20000010000 */
[----:B------:R-:W-:-:S07]  /*9510*/  LOP3.LUT R0, R0, 0x7f0, RZ, 0xc0, !PT ;  /* 0x000007f000007812 */ /* 0x000fce00078ec0ff */
[----:B------:R-:W0:Y:S01]  /*9520*/  LDC R3, c[0x0][0x248] ;  /* 0x00009200ff037b82 */ /* 0x000e220000000800 */
[----:B------:R1:W-:Y:S07]  /*9530*/  STSM.16.M88.4 [R44], R24 ;  /* 0x000000182c007844 */ /* 0x0003ee0000000200 */
[----:B------:R-:W-:Y:S01]  /*9540*/  BAR.SYNC.DEFER_BLOCKING 0x0 ;  /* 0x0000000000007b1d */ /* 0x000fe20000010000 */
[----:B---3--:R-:W-:-:S04]  /*9550*/  ISETP.GE.AND P0, PT, R16, UR6, PT ;  /* 0x0000000610007c0c */ /* 0x008fc8000bf06270 */
[----:B------:R-:W-:Y:S02]  /*9560*/  ISETP.LT.AND P2, PT, R7, UR7, !P0 ;  /* 0x0000000707007c0c */ /* 0x000fe4000c741270 */
[----:B----4-:R-:W-:Y:S02]  /*9570*/  ISETP.LT.AND P5, PT, R6, UR7, !P0 ;  /* 0x0000000706007c0c */ /* 0x010fe4000c7a1270 */
[----:B--2---:R-:W-:Y:S02]  /*9580*/  ISETP.LT.AND P3, PT, R4, UR7, !P0 ;  /* 0x0000000704007c0c */ /* 0x004fe4000c761270 */
[----:B------:R-:W2:Y:S01]  /*9590*/  LDS.128 R4, [R0+UR12] ;  /* 0x0000000c00047984 */ /* 0x000ea20008000c00 */
[----:B------:R-:W-:Y:S06]  /*95a0*/  BAR.SYNC.DEFER_BLOCKING 0x0 ;  /* 0x0000000000007b1d */ /* 0x000fec0000010000 */
[----:B------:R3:W-:Y:S02]  /*95b0*/  STSM.16.M88.4 [R44], R32 ;  /* 0x000000202c007844 */ /* 0x0007e40000000200 */
[----:B------:R-:W-:Y:S01]  /*95c0*/  BAR.SYNC.DEFER_BLOCKING 0x0 ;  /* 0x0000000000007b1d */ /* 0x000fe20000010000 */
[----:B------:R-:W-:-:S05]  /*95d0*/  ISETP.LT.AND P1, PT, R8, UR7, !P0 ;  /* 0x0000000708007c0c */ /* 0x000fca000c721270 */
[----:B------:R-:W4:Y:S02]  /*95e0*/  LDS.128 R8, [R0+UR12] ;  /* 0x0000000c00087984 */ /* 0x000f240008000c00 */
[----:B------:R-:W-:Y:S06]  /*95f0*/  BAR.SYNC.DEFER_BLOCKING 0x0 ;  /* 0x0000000000007b1d */ /* 0x000fec0000010000 */
[----:B------:R2:W-:Y:S02]  /*9600*/  STSM.16.M88.4 [R44], R40 ;  /* 0x000000282c007844 */ /* 0x0005e40000000200 */
[----:B------:R-:W-:Y:S06]  /*9610*/  BAR.SYNC.DEFER_BLOCKING 0x0 ;  /* 0x0000000000007b1d */ /* 0x000fec0000010000 */
[----:B------:R-:W4:Y:S02]  /*9620*/  LDS.128 R12, [R0+UR12] ;  /* 0x0000000c000c7984 */ /* 0x000f240008000c00 */
[----:B------:R-:W-:Y:S06]  /*9630*/  BAR.SYNC.DEFER_BLOCKING 0x0 ;  /* 0x0000000000007b1d */ /* 0x000fec0000010000 */
[----:B------:R-:W-:Y:S01]  /*9640*/  STSM.16.M88.4 [R44], R48 ;  /* 0x000000302c007844 */ /* 0x000fe20000000200 */
[----:B-1----:R-:W-:Y:S01]  /*9650*/  IMAD R24, R16, UR4, RZ ;  /* 0x0000000410187c24 */ /* 0x002fe2000f8e02ff */
[----:B------:R-:W-:Y:S01]  /*9660*/  ULDC.64 UR4, c[0x0][0x220] ;  /* 0x0000880000047ab9 */ /* 0x000fe20000000a00 */
[----:B------:R-:W-:Y:S06]  /*9670*/  BAR.SYNC.DEFER_BLOCKING 0x0 ;  /* 0x0000000000007b1d */ /* 0x000fec0000010000 */
[----:B------:R-:W1:Y:S02]  /*9680*/  LDS.128 R16, [R0+UR12] ;  /* 0x0000000c00107984 */ /* 0x000e640008000c00 */
[----:B------:R-:W-:Y:S06]  /*9690*/  BAR.SYNC.DEFER_BLOCKING 0x0 ;  /* 0x0000000000007b1d */ /* 0x000fec0000010000 */
[----:B------:R-:W-:Y:S02]  /*96a0*/  STSM.16.M88.4 [R44], R56 ;  /* 0x000000382c007844 */ /* 0x000fe40000000200 */
[----:B------:R-:W-:Y:S06]  /*96b0*/  BAR.SYNC.DEFER_BLOCKING 0x0 ;  /* 0x0000000000007b1d */ /* 0x000fec0000010000 */
[----:B------:R-:W1:Y:S02]  /*96c0*/  LDS.128 R20, [R0+UR12] ;  /* 0x0000000c00147984 */ /* 0x000e640008000c00 */
[----:B------:R-:W-:Y:S01]  /*96d0*/  BAR.SYNC.DEFER_BLOCKING 0x0 ;  /* 0x0000000000007b1d */ /* 0x000fe20000010000 */
[----:B------:R-:W-:-:S05]  /*96e0*/  LEA R2, P6, R24, UR4, 0x1 ;  /* 0x0000000418027c11 */ /* 0x000fca000f8c08ff */
[----:B------:R-:W-:Y:S01]  /*96f0*/  STSM.16.M88.4 [R44], R64 ;  /* 0x000000402c007844 */ /* 0x000fe20000000200 */
[----:B---3--:R-:W-:Y:S01]  /*9700*/  LEA.HI.X.SX32 R32, R24, UR5, 0x1, P6 ;  /* 0x0000000518207c11 */ /* 0x008fe2000b0f0eff */
[----:B------:R-:W-:Y:S06]  /*9710*/  BAR.SYNC.DEFER_BLOCKING 0x0 ;  /* 0x0000000000007b1d */ /* 0x000fec0000010000 */
[----:B------:R-:W3:Y:S02]  /*9720*/  LDS.128 R24, [R0+UR12] ;  /* 0x0000000c00187984 */ /* 0x000ee40008000c00 */
[----:B------:R-:W-:Y:S01]  /*9730*/  BAR.SYNC.DEFER_BLOCKING 0x0 ;  /* 0x0000000000007b1d */ /* 0x000fe20000010000 */
[----:B0----5:R-:W-:-:S05]  /*9740*/  IMAD R29, R220, R3, RZ ;  /* 0x00000003dc1d7224 */ /* 0x021fca00078e02ff */
[----:B------:R-:W-:Y:S02]  /*9750*/  STSM.16.M88.4 [R44], R72 ;  /* 0x000000482c007844 */ /* 0x000fe40000000200 */
[----:B------:R-:W-:Y:S01]  /*9760*/  BAR.SYNC.DEFER_BLOCKING 0x0 ;  /* 0x0000000000007b1d */ /* 0x000fe20000010000 */
[----:B------:R-:W-:Y:S01]  /*9770*/  LEA R34, P6, R29, R2, 0x1 ;  /* 0x000000021d227211 */ /* 0x000fe200078c08ff */
[----:B------:R-:W-:-:S03]  /*9780*/  IMAD R33, R3, 0x2, R29 ;  /* 0x0000000203217824 */ /* 0x000fc600078e021d */
[----:B------:R-:W-:Y:S02]  /*9790*/  LEA.HI.X.SX32 R35, R29, R32, 0x1, P6 ;  /* 0x000000201d237211 */ /* 0x000fe400030f0eff */
[----:B------:R-:W0:Y:S01]  /*97a0*/  LDS.128 R28, [R0+UR12] ;  /* 0x0000000c001c7984 */ /* 0x000e220008000c00 */
[----:B------:R-:W-:Y:S01]  /*97b0*/  BAR.SYNC.DEFER_BLOCKING 0x0 ;  /* 0x0000000000007b1d */ /* 0x000fe20000010000 */
[----:B------:R-:W-:Y:S01]  /*97c0*/  LEA R36, P6, R33, R2, 0x1 ;  /* 0x0000000221247211 */ /* 0x000fe200078c08ff */
[----:B------:R-:W-:Y:S01]  /*97d0*/  IMAD R39, R3, 0x2, R33 ;  /* 0x0000000203277824 */ /* 0x000fe200078e0221 */
[----:B------:R-:W-:Y:S02]  /*97e0*/  ISETP.LT.AND P4, PT, R220, UR7, !P0 ;  /* 0x00000007dc007c0c */ /* 0x000fe4000c781270 */
[----:B------:R-:W-:Y:S01]  /*97f0*/  LEA.HI.X.SX32 R37, R33, R32, 0x1, P6 ;  /* 0x0000002021257211 */ /* 0x000fe200030f0eff */
[----:B------:R-:W-:Y:S01]  /*9800*/  IMAD R33, R3, 0x2, R39 ;  /* 0x0000000203217824 */ /* 0x000fe200078e0227 */
[C---:B------:R-:W-:Y:S01]  /*9810*/  LEA R38, P6, R39.reuse, R2, 0x1 ;  /* 0x0000000227267211 */ /* 0x040fe200078c08ff */
[----:B------:R-:W-:Y:S01]  /*9820*/  STSM.16.M88.4 [R44], R80 ;  /* 0x000000502c007844 */ /* 0x000fe20000000200 */
[----:B------:R-:W-:Y:S02]  /*9830*/  BAR.SYNC.DEFER_BLOCKING 0x0 ;  /* 0x0000000000007b1d */ /* 0x000fe40000010000 */
[----:B------:R-:W-:Y:S01]  /*9840*/  LEA.HI.X.SX32 R39, R39, R32, 0x1, P6 ;  /* 0x0000002027277211 */ /* 0x000fe200030f0eff */
[----:B--2---:R-:W-:Y:S01]  /*9850*/  IMAD R43, R3, 0x2, R33 ;  /* 0x00000002032b7824 */ /* 0x004fe200078e0221 */
[----:B------:R-:W-:-:S04]  /*9860*/  LEA R40, P6, R33, R2, 0x1 ;  /* 0x0000000221287211 */ /* 0x000fc800078c08ff */
[----:B------:R-:W-:Y:S01]  /*9870*/  LEA.HI.X.SX32 R41, R33, R32, 0x1, P6 ;  /* 0x0000002021297211 */ /* 0x000fe200030f0eff */
[----:B------:R2:W-:Y:S04]  /*9880*/  @P4 STG.E.U16 desc[UR14][R34.64], R4 ;  /* 0x0000000422004986 */ /* 0x0005e8000c10150e */
[----:B------:R-:W-:Y:S04]  /*9890*/  @P1 STG.E.U16 desc[UR14][R36.64], R5 ;  /* 0x0000000524001986 */ /* 0x000fe8000c10150e */
[----:B------:R-:W-:Y:S01]  /*98a0*/  @P2 STG.E.U16 desc[UR14][R38.64], R6 ;  /* 0x0000000626002986 */ /* 0x000fe2000c10150e */
[----:B--2---:R-:W-:-:S03]  /*98b0*/  LEA R34, P6, R43, R2, 0x1 ;  /* 0x000000022b227211 */ /* 0x004fc600078c08ff */
[----:B------:R2:W-:Y:S01]  /*98c0*/  @P5 STG.E.U16 desc[UR14][R40.64], R7 ;  /* 0x0000000728005986 */ /* 0x0005e2000c10150e */
[----:B------:R-:W-:Y:S02]  /*98d0*/  ISETP.LT.AND P1, PT, R88, UR7, !P0 ;  /* 0x0000000758007c0c */ /* 0x000fe4000c721270 */
[----:B------:R-:W-:Y:S01]  /*98e0*/  LEA.HI.X.SX32 R35, R43, R32, 0x1, P6 ;  /* 0x000000202b237211 */ /* 0x000fe200030f0eff */
[----:B------:R-:W3:Y:S01]  /*98f0*/  LDL.LU R88, [R1+0x130] ;  /* 0x0001300001587983 */ /* 0x000ee20000300800 */
[----:B------:R-:W-:Y:S02]  /*9900*/  ISETP.LT.AND P5, PT, R91, UR7, !P0 ;  /* 0x000000075b007c0c */ /* 0x000fe4000c7a1270 */
[----:B------:R-:W-:Y:S01]  /*9910*/  ISETP.LT.AND P4, PT, R93, UR7, !P0 ;  /* 0x000000075d007c0c */ /* 0x000fe2000c781270 */
[----:B------:R-:W3:Y:S01]  /*9920*/  LDL.LU R91, [R1+0x11c] ;  /* 0x00011c00015b7983 */ /* 0x000ee20000300800 */
[----:B--2---:R-:W-:-:S03]  /*9930*/  PRMT R41, R4, 0x7632, R41 ;  /* 0x0000763204297816 */ /* 0x004fc60000000029 */
[----:B------:R-:W2:Y:S04]  /*9940*/  LDL.LU R93, [R1+0x118] ;  /* 0x00011800015d7983 */ /* 0x000ea80000300800 */
[----:B------:R4:W-:Y:S01]  /*9950*/  @P3 STG.E.U16 desc[UR14][R34.64], R41 ;  /* 0x0000002922003986 */ /* 0x0009e2000c10150e */
[----:B------:R-:W-:-:S03]  /*9960*/  ISETP.LT.AND P3, PT, R90, UR7, !P0 ;  /* 0x000000075a007c0c */ /* 0x000fc6000c761270 */
[----:B------:R-:W2:Y:S01]  /*9970*/  LDL.LU R90, [R1+0x114] ;  /* 0x00011400015a7983 */ /* 0x000ea20000300800 */
[----:B------:R-:W-:Y:S01]  /*9980*/  IMAD R33, R3, 0x2, R43 ;  /* 0x0000000203217824 */ /* 0x000fe200078e022b */
[----:B------:R-:W-:-:S03]  /*9990*/  PRMT R42, R5, 0x7632, R42 ;  /* 0x00007632052a7816 */ /* 0x000fc6000000002a */
[----:B------:R-:W-:Y:S01]  /*99a0*/  IMAD R5, R3, 0x2, R33 ;  /* 0x0000000203057824 */ /* 0x000fe200078e0221 */
[----:B------:R-:W-:-:S04]  /*99b0*/  LEA R36, P6, R33, R2, 0x1 ;  /* 0x0000000221247211 */ /* 0x000fc800078c08ff */
[----:B------:R-:W-:Y:S01]  /*99c0*/  LEA.HI.X.SX32 R37, R33, R32, 0x1, P6 ;  /* 0x0000002021257211 */ /* 0x000fe200030f0eff */
[----:B------:R-:W-:Y:S01]  /*99d0*/  IMAD R33, R3, 0x2, R5 ;  /* 0x0000000203217824 */ /* 0x000fe200078e0205 */
[C---:B------:R-:W-:Y:S02]  /*99e0*/  LEA R4, P6, R5.reuse, R2, 0x1 ;  /* 0x0000000205047211 */ /* 0x040fe400078c08ff */
[----:B----4-:R-:W-:Y:S01]  /*99f0*/  PRMT R35, R6, 0x7632, R35 ;  /* 0x0000763206237816 */ /* 0x010fe20000000023 */
[----:B------:R4:W-:Y:S01]  /*9a00*/  @P4 STG.E.U16 desc[UR14][R36.64], R42 ;  /* 0x0000002a24004986 */ /* 0x0009e2000c10150e */
[----:B------:R-:W-:Y:S01]  /*9a10*/  LEA.HI.X.SX32 R5, R5, R32, 0x1, P6 ;  /* 0x0000002005057211 */ /* 0x000fe200030f0eff */
[----:B------:R-:W-:Y:S01]  /*9a20*/  IMAD R39, R3, 0x2, R33 ;  /* 0x0000000203277824 */ /* 0x000fe200078e0221 */
[----:B------:R-:W-:Y:S02]  /*9a30*/  ISETP.LT.AND P2, PT, R92, UR7, !P0 ;  /* 0x000000075c007c0c */ /* 0x000fe4000c741270 */
[----:B------:R-:W-:Y:S01]  /*9a40*/  LEA R6, P6, R33, R2, 0x1 ;  /* 0x0000000221067211 */ /* 0x000fe200078c08ff */
[----:B------:R-:W2:Y:S01]  /*9a50*/  LDL.LU R92, [R1+0x110] ;  /* 0x00011000015c7983 */ /* 0x000ea20000300800 */
[----:B------:R-:W-:-:S03]  /*9a60*/  ISETP.LT.AND P4, PT, R89, UR7, !P0 ;  /* 0x0000000759007c0c */ /* 0x000fc6000c781270 */
[----:B------:R-:W2:Y:S01]  /*9a70*/  LDL.LU R89, [R1+0x10c] ;  /* 0x00010c0001597983 */ /* 0x000ea20000300800 */
[----:B----4-:R-:W-:Y:S02]  /*9a80*/  PRMT R37, R7, 0x7632, R37 ;  /* 0x0000763207257816 */ /* 0x010fe40000000025 */
[----:B------:R-:W-:Y:S01]  /*9a90*/  LEA.HI.X.SX32 R7, R33, R32, 0x1, P6 ;  /* 0x0000002021077211 */ /* 0x000fe200030f0eff */
[----:B------:R-:W-:Y:S01]  /*9aa0*/  IMAD R33, R3, 0x2, R39 ;  /* 0x0000000203217824 */ /* 0x000fe200078e0227 */
[C---:B------:R-:W-:Y:S01]  /*9ab0*/  LEA R34, P6, R39.reuse, R2, 0x1 ;  /* 0x0000000227227211 */ /* 0x040fe200078c08ff */
[----:B------:R4:W-:Y:S04]  /*9ac0*/  @P1 STG.E.U16 desc[UR14][R4.64], R35 ;  /* 0x0000002304001986 */ /* 0x0009e8000c10150e */
[----:B------:R1:W-:Y:S01]  /*9ad0*/  @P2 STG.E.U16 desc[UR14][R6.64], R37 ;  /* 0x0000002506002986 */ /* 0x0003e2000c10150e */
[----:B----4-:R-:W-:-:S02]  /*9ae0*/  LEA.HI.X.SX32 R35, R39, R32, 0x1, P6 ;  /* 0x0000002027237211 */ /* 0x010fc400030f0eff */
[----:B------:R-:W-:-:S04]  /*9af0*/  LEA R36, P6, R33, R2, 0x1 ;  /* 0x0000000221247211 */ /* 0x000fc800078c08ff */
[----:B-1----:R-:W-:Y:S01]  /*9b00*/  LEA.HI.X.SX32 R37, R33, R32, 0x1, P6 ;  /* 0x0000002021257211 */ /* 0x002fe200030f0eff */
[----:B------:R1:W-:Y:S04]  /*9b10*/  @P5 STG.E.U16 desc[UR14][R34.64], R8 ;  /* 0x0000000822005986 */ /* 0x0003e8000c10150e */
[----:B------:R4:W-:Y:S01]  /*9b20*/  @P3 STG.E.U16 desc[UR14][R36.64], R9 ;  /* 0x0000000924003986 */ /* 0x0009e2000c10150e */
[----:B---3--:R-:W-:-:S03]  /*9b30*/  ISETP.LT.AND P1, PT, R88, UR7, !P0 ;  /* 0x0000000758007c0c */ /* 0x008fc6000c721270 */
[----:B------:R-:W3:Y:S01]  /*9b40*/  LDL.LU R88, [R1+0x108] ;  /* 0x0001080001587983 */ /* 0x000ee20000300800 */
[----:B------:R-:W-:-:S03]  /*9b50*/  ISETP.LT.AND P2, PT, R91, UR7, !P0 ;  /* 0x000000075b007c0c */ /* 0x000fc6000c741270 */
[----:B------:R-:W3:Y:S01]  /*9b60*/  LDL.LU R91, [R1+0x104] ;  /* 0x00010400015b7983 */ /* 0x000ee20000300800 */
[----:B--2---:R-:W-:-:S03]  /*9b70*/  ISETP.LT.AND P3, PT, R90, UR7, !P0 ;  /* 0x000000075a007c0c */ /* 0x004fc6000c761270 */
[----:B------:R-:W2:Y:S01]  /*9b80*/  LDL.LU R90, [R1+0x100] ;  /* 0x00010000015a7983 */ /* 0x000ea20000300800 */
[----:B------:R-:W-:-:S04]  /*9b90*/  IMAD R39, R3, 0x2, R33 ;  /* 0x0000000203277824 */ /* 0x000fc800078e0221 */
[----:B------:R-:W-:Y:S01]  /*9ba0*/  IMAD R33, R3, 0x2, R39 ;  /* 0x0000000203217824 */ /* 0x000fe200078e0227 */
[----:B------:R-:W-:-:S04]  /*9bb0*/  LEA R4, P6, R39, R2, 0x1 ;  /* 0x0000000227047211 */ /* 0x000fc800078c08ff */
[----:B------:R-:W-:Y:S02]  /*9bc0*/  LEA.HI.X.SX32 R5, R39, R32, 0x1, P6 ;  /* 0x0000002027057211 */ /* 0x000fe400030f0eff */
[----:B------:R-:W-:Y:S01]  /*9bd0*/  LEA R6, P6, R33, R2, 0x1 ;  /* 0x0000000221067211 */ /* 0x000fe200078c08ff */
[----:B------:R-:W-:-:S03]  /*9be0*/  IMAD R39, R3, 0x2, R33 ;  /* 0x0000000203277824 */ /* 0x000fc600078e0221 */
[----:B------:R-:W-:Y:S01]  /*9bf0*/  LEA.HI.X.SX32 R7, R33, R32, 0x1, P6 ;  /* 0x0000002021077211 */ /* 0x000fe200030f0eff */
[----:B------:R0:W-:Y:S01]  /*9c00*/  @P4 STG.E.U16 desc[UR14][R4.64], R10 ;  /* 0x0000000a04004986 */ /* 0x0001e2000c10150e */
[----:B------:R-:W-:Y:S01]  /*9c10*/  IMAD R33, R3, 0x2, R39 ;  /* 0x0000000203217824 */ /* 0x000fe200078e0227 */
[----:B-1----:R-:W-:Y:S02]  /*9c20*/  LEA R34, P6, R39, R2, 0x1 ;  /* 0x0000000227227211 */ /* 0x002fe400078c08ff */
[----:B------:R-:W-:Y:S01]  /*9c30*/  ISETP.LT.AND P5, PT, R93, UR7, !P0 ;  /* 0x000000075d007c0c */ /* 0x000fe2000c7a1270 */
[----:B------:R-:W-:Y:S01]  /*9c40*/  @P1 STG.E.U16 desc[UR14][R6.64], R11 ;  /* 0x0000000b06001986 */ /* 0x000fe2000c10150e */
[----:B------:R-:W-:Y:S02]  /*9c50*/  ISETP.LT.AND P1, PT, R89, UR7, !P0 ;  /* 0x0000000759007c0c */ /* 0x000fe4000c721270 */
[----:B------:R-:W-:Y:S01]  /*9c60*/  LEA.HI.X.SX32 R35, R39, R32, 0x1, P6 ;  /* 0x0000002027237211 */ /* 0x000fe200030f0eff */
[----:B------:R-:W2:Y:S01]  /*9c70*/  LDL.LU R89, [R1+0xfc] ;  /* 0x0000fc0001597983 */ /* 0x000ea20000300800 */
[----:B----4-:R-:W-:-:S02]  /*9c80*/  LEA R36, P6, R33, R2, 0x1 ;  /* 0x0000000221247211 */ /* 0x010fc400078c08ff */
[----:B0-----:R-:W-:Y:S01]  /*9c90*/  PRMT R5, R9, 0x7632, R5 ;  /* 0x0000763209057816 */ /* 0x001fe20000000005 */
[----:B------:R-:W-:Y:S01]  /*9ca0*/  IMAD R9, R3, 0x2, R33 ;  /* 0x0000000203097824 */ /* 0x000fe200078e0221 */
[----:B------:R-:W-:Y:S01]  /*9cb0*/  PRMT R8, R8, 0x7632, R8 ;  /* 0x0000763208087816 */ /* 0x000fe20000000008 */
[----:B------:R-:W4:Y:S01]  /*9cc0*/  LDL.LU R93, [R1+0xf8] ;  /* 0x0000f800015d7983 */ /* 0x000f220000300800 */
[----:B------:R-:W-:Y:S02]  /*9cd0*/  LEA.HI.X.SX32 R37, R33, R32, 0x1, P6 ;  /* 0x0000002021257211 */ /* 0x000fe400030f0eff */
[----:B------:R-:W-:Y:S01]  /*9ce0*/  LEA R4, P6, R9, R2, 0x1 ;  /* 0x0000000209047211 */ /* 0x000fe200078c08ff */
[----:B------:R0:W-:Y:S04]  /*9cf0*/  @P2 STG.E.U16 desc[UR14][R34.64], R8 ;  /* 0x0000000822002986 */ /* 0x0001e8000c10150e */
[----:B------:R1:W-:Y:S01]  /*9d00*/  @P5 STG.E.U16 desc[UR14][R36.64], R5 ;  /* 0x0000000524005986 */ /* 0x0003e2000c10150e */
[----:B------:R-:W-:-:S02]  /*9d10*/  ISETP.LT.AND P4, PT, R92, UR7, !P0 ;  /* 0x000000075c007c0c */ /* 0x000fc4000c781270 */
[----:B0-----:R-:W-:Y:S02]  /*9d20*/  PRMT R35, R10, 0x7632, R35 ;  /* 0x000076320a237816 */ /* 0x001fe40000000023 */
[----:B-1----:R-:W-:-:S05]  /*9d30*/  LEA.HI.X.SX32 R5, R9, R32, 0x1, P6 ;  /* 0x0000002009057211 */ /* 0x002fca00030f0eff */
[----:B------:R0:W-:Y:S01]  /*9d40*/  @P3 STG.E.U16 desc[UR14][R4.64], R35 ;  /* 0x0000002304003986 */ /* 0x0001e2000c10150e */
[----:B---3--:R-:W-:-:S03]  /*9d50*/  ISETP.LT.AND P2, PT, R88, UR7, !P0 ;  /* 0x0000000758007c0c */ /* 0x008fc6000c741270 */
[----:B------:R-:W3:Y:S01]  /*9d60*/  LDL.LU R88, [R1+0xf4] ;  /* 0x0000f40001587983 */ /* 0x000ee20000300800 */
[----:B------:R-:W-:-:S03]  /*9d70*/  ISETP.LT.AND P5, PT, R91, UR7, !P0 ;  /* 0x000000075b007c0c */ /* 0x000fc6000c7a1270 */
[----:B------:R-:W3:Y:S04]  /*9d80*/  LDL.LU R92, [R1+0xf0] ;  /* 0x0000f000015c7983 */ /* 0x000ee80000300800 */
[----:B------:R-:W3:Y:S01]  /*9d90*/  LDL.LU R91, [R1+0xec] ;  /* 0x0000ec00015b7983 */ /* 0x000ee20000300800 */
[----:B--2---:R-:W-:-:S03]  /*9da0*/  ISETP.LT.AND P3, PT, R90, UR7, !P0 ;  /* 0x000000075a007c0c */ /* 0x004fc6000c761270 */
[----:B------:R-:W2:Y:S01]  /*9db0*/  LDL.LU R90, [R1+0xe8] ;  /* 0x0000e800015a7983 */ /* 0x000ea20000300800 */
[----:B------:R-:W-:-:S04]  /*9dc0*/  IMAD R7, R3, 0x2, R9 ;  /* 0x0000000203077824 */ /* 0x000fc800078e0209 */
[----:B------:R-:W-:Y:S01]  /*9dd0*/  IMAD R9, R3, 0x2, R7 ;  /* 0x0000000203097824 */ /* 0x000fe200078e0207 */
[----:B------:R-:W-:Y:S02]  /*9de0*/  LEA R6, P6, R7, R2, 0x1 ;  /* 0x0000000207067211 */ /* 0x000fe400078c08ff */
[----:B------:R-:W-:Y:S01]  /*9df0*/  PRMT R37, R11, 0x7632, R37 ;  /* 0x000076320b257816 */ /* 0x000fe20000000025 */
[----:B------:R-:W-:Y:S01]  /*9e00*/  IMAD R11, R3, 0x2, R9 ;  /* 0x00000002030b7824 */ /* 0x000fe200078e0209 */
[----:B------:R-:W-:Y:S02]  /*9e10*/  LEA.HI.X.SX32 R7, R7, R32, 0x1, P6 ;  /* 0x0000002007077211 */ /* 0x000fe400030f0eff */
[----:B------:R-:W-:Y:S01]  /*9e20*/  LEA R8, P6, R9, R2, 0x1 ;  /* 0x0000000209087211 */ /* 0x000fe200078c08ff */
[----:B------:R-:W-:-:S03]  /*9e30*/  IMAD R33, R3, 0x2, R11 ;  /* 0x0000000203217824 */ /* 0x000fc600078e020b */
[----:B------:R-:W-:Y:S02]  /*9e40*/  LEA.HI.X.SX32 R9, R9, R32, 0x1, P6 ;  /* 0x0000002009097211 */ /* 0x000fe400030f0eff */
[----:B------:R-:W-:Y:S01]  /*9e50*/  LEA R10, P6, R11, R2, 0x1 ;  /* 0x000000020b0a7211 */ /* 0x000fe200078c08ff */
[----:B------:R1:W-:Y:S01]  /*9e60*/  @P4 STG.E.U16 desc[UR14][R6.64], R37 ;  /* 0x0000002506004986 */ /* 0x0003e2000c10150e */
[----:B0-----:R-:W-:Y:S02]  /*9e70*/  IMAD R35, R3, 0x2, R33 ;  /* 0x0000000203237824 */ /* 0x001fe400078e0221 */
[----:B------:R-:W-:Y:S02]  /*9e80*/  LEA.HI.X.SX32 R11, R11, R32, 0x1, P6 ;  /* 0x000000200b0b7211 */ /* 0x000fe400030f0eff */
[----:B------:R-:W-:Y:S02]  /*9e90*/  LEA R4, P6, R33, R2, 0x1 ;  /* 0x0000000221047211 */ /* 0x000fe400078c08ff */
[----:B------:R-:W-:-:S02]  /*9ea0*/  ISETP.LT.AND P4, PT, R89, UR7, !P0 ;  /* 0x0000000759007c0c */ /* 0x000fc4000c781270 */
[----:B------:R-:W2:Y:S01]  /*9eb0*/  LDL.LU R89, [R1+0xe4] ;  /* 0x0000e40001597983 */ /* 0x000ea20000300800 */
[----:B------:R-:W-:Y:S01]  /*9ec0*/  LEA.HI.X.SX32 R5, R33, R32, 0x1, P6 ;  /* 0x0000002021057211 */ /* 0x000fe200030f0eff */
[----:B------:R-:W-:Y:S01]  /*9ed0*/  IMAD R33, R3, 0x2, R35 ;  /* 0x0000000203217824 */ /* 0x000fe200078e0223 */
[C---:B-1----:R-:W-:Y:S01]  /*9ee0*/  LEA R6, P6, R35.reuse, R2, 0x1 ;  /* 0x0000000223067211 */ /* 0x042fe200078c08ff */
[----:B------:R0:W-:Y:S03]  /*9ef0*/  @P1 STG.E.U16 desc[UR14][R8.64], R12 ;  /* 0x0000000c08001986 */ /* 0x0001e6000c10150e */
[----:B------:R-:W-:Y:S01]  /*9f00*/  LEA.HI.X.SX32 R7, R35, R32, 0x1, P6 ;  /* 0x0000002023077211 */ /* 0x000fe200030f0eff */
[----:B------:R-:W-:Y:S01]  /*9f10*/  @P2 STG.E.U16 desc[UR14][R10.64], R13 ;  /* 0x0000000d0a002986 */ /* 0x000fe2000c10150e */
[----:B0-----:R-:W-:Y:S02]  /*9f20*/  LEA R8, P6, R33, R2, 0x1 ;  /* 0x0000000221087211 */ /* 0x001fe400078c08ff */
[----:B------:R-:W-:-:S02]  /*9f30*/  PRMT R12, R12, 0x7632, R12 ;  /* 0x000076320c0c7816 */ /* 0x000fc4000000000c */
[----:B------:R-:W-:Y:S01]  /*9f40*/  LEA.HI.X.SX32 R9, R33, R32, 0x1, P6 ;  /* 0x0000002021097211 */ /* 0x000fe200030f0eff */
[----:B------:R0:W-:Y:S01]  /*9f50*/  @P5 STG.E.U16 desc[UR14][R4.64], R14 ;  /* 0x0000000e04005986 */ /* 0x0001e2000c10150e */
[----:B----4-:R-:W-:-:S03]  /*9f60*/  ISETP.LT.AND P1, PT, R93, UR7, !P0 ;  /* 0x000000075d007c0c */ /* 0x010fc6000c721270 */
[----:B------:R1:W-:Y:S04]  /*9f70*/  @P3 STG.E.U16 desc[UR14][R6.64], R15 ;  /* 0x0000000f06003986 */ /* 0x0003e8000c10150e */
[----:B------:R-:W-:Y:S01]  /*9f80*/  @P4 STG.E.U16 desc[UR14][R8.64], R12 ;  /* 0x0000000c08004986 */ /* 0x000fe2000c10150e */
[----:B---3--:R-:W-:-:S03]  /*9f90*/  ISETP.LT.AND P2, PT, R88, UR7, !P0 ;  /* 0x0000000758007c0c */ /* 0x008fc6000c741270 */
[----:B------:R-:W3:Y:S01]  /*9fa0*/  LDL.LU R88, [R1+0xe0] ;  /* 0x0000e00001587983 */ /* 0x000ee20000300800 */
[----:B------:R-:W-:-:S03]  /*9fb0*/  ISETP.LT.AND P5, PT, R92, UR7, !P0 ;  /* 0x000000075c007c0c */ /* 0x000fc6000c7a1270 */
[----:B------:R-:W4:Y:S04]  /*9fc0*/  LDL.LU R93, [R1+0xdc] ;  /* 0x0000dc00015d7983 */ /* 0x000f280000300800 */
[----:B------:R-:W4:Y:S01]  /*9fd0*/  LDL.LU R92, [R1+0xd8] ;  /* 0x0000d800015c7983 */ /* 0x000f220000300800 */
[----:B--2---:R-:W-:-:S03]  /*9fe0*/  ISETP.LT.AND P4, PT, R90, UR7, !P0 ;  /* 0x000000075a007c0c */ /* 0x004fc6000c781270 */
[----:B------:R-:W2:Y:S01]  /*9ff0*/  LDL.LU R90, [R1+0xd4] ;  /* 0x0000d400015a7983 */ /* 0x000ea20000300800 */
[----:B------:R-:W-:Y:S01]  /*a000*/  IMAD R35, R3, 0x2, R33 ;  /* 0x0000000203237824 */ /* 0x000fe200078e0221 */
[----:B0-----:R-:W-:-:S03]  /*a010*/  PRMT R5, R13, 0x7632, R5 ;  /* 0x000076320d057816 */ /* 0x001fc60000000005 */
[----:B------:R-:W-:Y:S01]  /*a020*/  IMAD R13, R3, 0x2, R35 ;  /* 0x00000002030d7824 */ /* 0x000fe200078e0223 */
[----:B------:R-:W-:-:S04]  /*a030*/  LEA R10, P6, R35, R2, 0x1 ;  /* 0x00000002230a7211 */ /* 0x000fc800078c08ff */
[----:B------:R-:W-:Y:S01]  /*a040*/  LEA.HI.X.SX32 R11, R35, R32, 0x1, P6 ;  /* 0x00000020230b7211 */ /* 0x000fe200030f0eff */
[----:B-1----:R-:W-:Y:S01]  /*a050*/  IMAD R7, R3, 0x2, R13 ;  /* 0x0000000203077824 */ /* 0x002fe200078e020d */
[----:B------:R-:W-:-:S03]  /*a060*/  LEA R4, P6, R13, R2, 0x1 ;  /* 0x000000020d047211 */ /* 0x000fc600078c08ff */
[----:B------:R0:W-:Y:S01]  /*a070*/  @P1 STG.E.U16 desc[UR14][R10.64], R5 ;  /* 0x000000050a001986 */ /* 0x0001e2000c10150e */
[----:B------:R-:W-:-:S03]  /*a080*/  ISETP.LT.AND P3, PT, R91, UR7, !P0 ;  /* 0x000000075b007c0c */ /* 0x000fc6000c761270 */
[----:B------:R-:W4:Y:S01]  /*a090*/  LDL.LU R91, [R1+0xd0] ;  /* 0x0000d000015b7983 */ /* 0x000f220000300800 */
[----:B0-----:R-:W-:Y:S01]  /*a0a0*/  LEA.HI.X.SX32 R5, R13, R32, 0x1, P6 ;  /* 0x000000200d057211 */ /* 0x001fe200030f0eff */
[----:B------:R-:W-:Y:S01]  /*a0b0*/  IMAD R13, R3, 0x2, R7 ;  /* 0x00000002030d7824 */ /* 0x000fe200078e0207 */
[----:B------:R-:W-:Y:S02]  /*a0c0*/  LEA R6, P6, R7, R2, 0x1 ;  /* 0x0000000207067211 */ /* 0x000fe400078c08ff */
[----:B------:R-:W-:Y:S02]  /*a0d0*/  ISETP.LT.AND P1, PT, R89, UR7, !P0 ;  /* 0x0000000759007c0c */ /* 0x000fe4000c721270 */
[----:B------:R-:W4:Y:S01]  /*a0e0*/  LDL.LU R89, [R1+0xcc] ;  /* 0x0000cc0001597983 */ /* 0x000f220000300800 */
[----:B------:R-:W-:Y:S01]  /*a0f0*/  LEA.HI.X.SX32 R7, R7, R32, 0x1, P6 ;  /* 0x0000002007077211 */ /* 0x000fe200030f0eff */
[----:B------:R-:W-:Y:S01]  /*a100*/  IMAD R11, R3, 0x2, R13 ;  /* 0x00000002030b7824 */ /* 0x000fe200078e020d */
[----:B------:R-:W-:-:S02]  /*a110*/  LEA R8, P6, R13, R2, 0x1 ;  /* 0x000000020d087211 */ /* 0x000fc400078c08ff */
[----:B------:R-:W-:Y:S02]  /*a120*/  PRMT R14, R14, 0x7632, R14 ;  /* 0x000076320e0e7816 */ /* 0x000fe4000000000e */
[----:B------:R-:W-:Y:S02]  /*a130*/  LEA.HI.X.SX32 R9, R13, R32, 0x1, P6 ;  /* 0x000000200d097211 */ /* 0x000fe400030f0eff */
[----:B------:R-:W-:Y:S01]  /*a140*/  LEA R10, P6, R11, R2, 0x1 ;  /* 0x000000020b0a7211 */ /* 0x000fe200078c08ff */
[----:B------:R-:W-:Y:S01]  /*a150*/  IMAD R13, R3, 0x2, R11 ;  /* 0x00000002030d7824 */ /* 0x000fe200078e020b */
[----:B------:R-:W-:Y:S01]  /*a160*/  PRMT R33, R15, 0x7632, R33 ;  /* 0x000076320f217816 */ /* 0x000fe20000000021 */
[----:B------:R0:W-:Y:S01]  /*a170*/  @P2 STG.E.U16 desc[UR14][R4.64], R14 ;  /* 0x0000000e04002986 */ /* 0x0001e2000c10150e */
[----:B------:R-:W-:-:S03]  /*a180*/  LEA.HI.X.SX32 R11, R11, R32, 0x1, P6 ;  /* 0x000000200b0b7211 */ /* 0x000fc600030f0eff */
[----:B------:R1:W-:Y:S04]  /*a190*/  @P5 STG.E.U16 desc[UR14][R6.64], R33 ;  /* 0x0000002106005986 */ /* 0x0003e8000c10150e */
[----:B------:R4:W-:Y:S04]  /*a1a0*/  @P3 STG.E.U16 desc[UR14][R8.64], R16 ;  /* 0x0000001008003986 */ /* 0x0009e8000c10150e */
[----:B------:R4:W-:Y:S01]  /*a1b0*/  @P4 STG.E.U16 desc[UR14][R10.64], R17 ;  /* 0x000000110a004986 */ /* 0x0009e2000c10150e */
[----:B---3--:R-:W-:-:S03]  /*a1c0*/  ISETP.LT.AND P2, PT, R88, UR7, !P0 ;  /* 0x0000000758007c0c */ /* 0x008fc6000c741270 */
[----:B------:R-:W3:Y:S04]  /*a1d0*/  LDL.LU R88, [R1+0xc8] ;  /* 0x0000c80001587983 */ /* 0x000ee80000300800 */
[----:B------:R-:W3:Y:S01]  /*a1e0*/  LDL.LU R12, [R1+0xc4] ;  /* 0x0000c400010c7983 */ /* 0x000ee20000300800 */
[----:B--2---:R-:W-:-:S03]  /*a1f0*/  ISETP.LT.AND P4, PT, R90, UR7, !P0 ;  /* 0x000000075a007c0c */ /* 0x004fc6000c781270 */
[----:B------:R-:W2:Y:S04]  /*a200*/  LDL.LU R90, [R1+0xc0] ;  /* 0x0000c000015a7983 */ /* 0x000ea80000300800 */
[----:B0-----:R-:W2:Y:S01]  /*a210*/  LDL.LU R14, [R1+0xbc] ;  /* 0x0000bc00010e7983 */ /* 0x001ea20000300800 */
[----:B------:R-:W-:Y:S01]  /*a220*/  LEA R4, P6, R13, R2, 0x1 ;  /* 0x000000020d047211 */ /* 0x000fe200078c08ff */
[----:B------:R-:W-:-:S03]  /*a230*/  IMAD R15, R3, 0x2, R13 ;  /* 0x00000002030f7824 */ /* 0x000fc600078e020d */
[----:B------:R-:W-:Y:S01]  /*a240*/  LEA.HI.X.SX32 R5, R13, R32, 0x1, P6 ;  /* 0x000000200d057211 */ /* 0x000fe200030f0eff */
[----:B------:R-:W-:Y:S01]  /*a250*/  IMAD R13, R3, 0x2, R15 ;  /* 0x00000002030d7824 */ /* 0x000fe200078e020f */
[----:B-1----:R-:W-:Y:S02]  /*a260*/  LEA R6, P6, R15, R2, 0x1 ;  /* 0x000000020f067211 */ /* 0x002fe400078c08ff */
[----:B----4-:R-:W-:Y:S02]  /*a270*/  ISETP.LT.AND P5, PT, R93, UR7, !P0 ;  /* 0x000000075d007c0c */ /* 0x010fe4000c7a1270 */
[----:B------:R-:W-:Y:S01]  /*a280*/  LEA.HI.X.SX32 R7, R15, R32, 0x1, P6 ;  /* 0x000000200f077211 */ /* 0x000fe200030f0eff */
[----:B------:R-:W-:Y:S01]  /*a290*/  IMAD R15, R3, 0x2, R13 ;  /* 0x00000002030f7824 */ /* 0x000fe200078e020d */
[C---:B------:R-:W-:Y:S02]  /*a2a0*/  LEA R8, P6, R13.reuse, R2, 0x1 ;  /* 0x000000020d087211 */ /* 0x040fe400078c08ff */
[----:B------:R-:W-:Y:S01]  /*a2b0*/  ISETP.LT.AND P3, PT, R92, UR7, !P0 ;  /* 0x000000075c007c0c */ /* 0x000fe2000c761270 */
[----:B------:R0:W-:Y:S01]  /*a2c0*/  @P1 STG.E.U16 desc[UR14][R4.64], R18 ;  /* 0x0000001204001986 */ /* 0x0001e2000c10150e */
[----:B------:R-:W-:Y:S01]  /*a2d0*/  LEA.HI.X.SX32 R9, R13, R32, 0x1, P6 ;  /* 0x000000200d097211 */ /* 0x000fe200030f0eff */
[----:B------:R-:W-:Y:S01]  /*a2e0*/  IMAD R13, R3, 0x2, R15 ;  /* 0x00000002030d7824 */ /* 0x000fe200078e020f */
[----:B------:R-:W-:Y:S01]  /*a2f0*/  LEA R10, P6, R15, R2, 0x1 ;  /* 0x000000020f0a7211 */ /* 0x000fe200078c08ff */
[----:B------:R1:W-:Y:S01]  /*a300*/  @P2 STG.E.U16 desc[UR14][R6.64], R19 ;  /* 0x0000001306002986 */ /* 0x0003e2000c10150e */
[----:B------:R-:W-:-:S02]  /*a310*/  PRMT R16, R16, 0x7632, R16 ;  /* 0x0000763210107816 */ /* 0x000fc40000000010 */
[----:B------:R-:W-:Y:S02]  /*a320*/  LEA.HI.X.SX32 R11, R15, R32, 0x1, P6 ;  /* 0x000000200f0b7211 */ /* 0x000fe400030f0eff */
[----:B------:R-:W-:Y:S02]  /*a330*/  ISETP.LT.AND P2, PT, R89, UR7, !P0 ;  /* 0x0000000759007c0c */ /* 0x000fe4000c741270 */
[----:B------:R-:W4:Y:S01]  /*a340*/  LDL.LU R89, [R1+0xb8] ;  /* 0x0000b80001597983 */ /* 0x000f220000300800 */
[----:B0-----:R-:W-:-:S03]  /*a350*/  PRMT R5, R17, 0x7632, R5 ;  /* 0x0000763211057816 */ /* 0x001fc60000000005 */
[----:B------:R-:W4:Y:S01]  /*a360*/  LDL.LU R17, [R1+0xb4] ;  /* 0x0000b40001117983 */ /* 0x000f220000300800 */
[----:B------:R-:W-:Y:S01]  /*a370*/  LEA R4, P6, R13, R2, 0x1 ;  /* 0x000000020d047211 */ /* 0x000fe200078c08ff */
[----:B-1----:R-:W-:Y:S01]  /*a380*/  IMAD R7, R3, 0x2, R13 ;  /* 0x0000000203077824 */ /* 0x002fe200078e020d */
[----:B------:R-:W-:Y:S01]  /*a390*/  ISETP.LT.AND P1, PT, R91, UR7, !P0 ;  /* 0x000000075b007c0c */ /* 0x000fe2000c721270 */
[----:B------:R-:W-:Y:S04]  /*a3a0*/  @P5 STG.E.U16 desc[UR14][R8.64], R16 ;  /* 0x0000001008005986 */ /* 0x000fe8000c10150e */
[----:B------:R0:W-:Y:S01]  /*a3b0*/  @P3 STG.E.U16 desc[UR14][R10.64], R5 ;  /* 0x000000050a003986 */ /* 0x0001e2000c10150e */
[----:B------:R-:W-:Y:S02]  /*a3c0*/  PRMT R18, R18, 0x7632, R18 ;  /* 0x0000763212127816 */ /* 0x000fe40000000012 */
[----:B------:R-:W-:-:S02]  /*a3d0*/  PRMT R19, R19, 0x7632, R19 ;  /* 0x0000763213137816 */ /* 0x000fc40000000013 */
[----:B0-----:R-:W-:Y:S02]  /*a3e0*/  LEA.HI.X.SX32 R5, R13, R32, 0x1, P6 ;  /* 0x000000200d057211 */ /* 0x001fe400030f0eff */
[----:B------:R-:W-:Y:S01]  /*a3f0*/  LEA R6, P6, R7, R2, 0x1 ;  /* 0x0000000207067211 */ /* 0x000fe200078c08ff */
[----:B------:R-:W-:-:S03]  /*a400*/  IMAD R13, R3, 0x2, R7 ;  /* 0x00000002030d7824 */ /* 0x000fc600078e0207 */
[----:B------:R-:W-:Y:S01]  /*a410*/  LEA.HI.X.SX32 R7, R7, R32, 0x1, P6 ;  /* 0x0000002007077211 */ /* 0x000fe200030f0eff */
[----:B------:R0:W-:Y:S04]  /*a420*/  @P4 STG.E.U16 desc[UR14][R4.64], R18 ;  /* 0x0000001204004986 */ /* 0x0001e8000c10150e */
        /* <DEDUP_REMOVED lines=8> */
[----:B------:R-:W-:Y:S01]  /*a4b0*/  LEA R8, P6, R13, R2, 0x1 ;  /* 0x000000020d087211 */ /* 0x000fe200078c08ff */
[----:B------:R-:W-:-:S03]  /*a4c0*/  IMAD R11, R3, 0x2, R13 ;  /* 0x00000002030b7824 */ /* 0x000fc600078e020d */
[----:B------:R-:W-:Y:S01]  /*a4d0*/  LEA.HI.X.SX32 R9, R13, R32, 0x1, P6 ;  /* 0x000000200d097211 */ /* 0x000fe200030f0eff */
[----:B------:R-:W-:Y:S01]  /*a4e0*/  IMAD R13, R3, 0x2, R11 ;  /* 0x00000002030d7824 */ /* 0x000fe200078e020b */
[----:B------:R-:W-:-:S03]  /*a4f0*/  LEA R10, P6, R11, R2, 0x1 ;  /* 0x000000020b0a7211 */ /* 0x000fc600078c08ff */
[----:B------:R-:W-:Y:S01]  /*a500*/  IMAD R15, R3, 0x2, R13 ;  /* 0x00000002030f7824 */ /* 0x000fe200078e020d */
[----:B------:R-:W-:Y:S02]  /*a510*/  LEA.HI.X.SX32 R11, R11, R32, 0x1, P6 ;  /* 0x000000200b0b7211 */ /* 0x000fe400030f0eff */
[C---:B0-----:R-:W-:Y:S01]  /*a520*/  LEA R4, P6, R13.reuse, R2, 0x1 ;  /* 0x000000020d047211 */ /* 0x041fe200078c08ff */
[----:B------:R0:W-:Y:S03]  /*a530*/  @P2 STG.E.U16 desc[UR14][R8.64], R20 ;  /* 0x0000001408002986 */ /* 0x0001e6000c10150e */
[----:B------:R-:W-:Y:S01]  /*a540*/  LEA.HI.X.SX32 R5, R13, R32, 0x1, P6 ;  /* 0x000000200d057211 */ /* 0x000fe200030f0eff */
[----:B------:R4:W-:Y:S01]  /*a550*/  @P5 STG.E.U16 desc[UR14][R10.64], R21 ;  /* 0x000000150a005986 */ /* 0x0009e2000c10150e */
[----:B-1----:R-:W-:Y:S01]  /*a560*/  LEA R6, P6, R15, R2, 0x1 ;  /* 0x000000020f067211 */ /* 0x002fe200078c08ff */
[----:B------:R-:W-:Y:S01]  /*a570*/  IMAD R13, R3, 0x2, R15 ;  /* 0x00000002030d7824 */ /* 0x000fe200078e020f */
[----:B------:R-:W-:-:S02]  /*a580*/  ISETP.LT.AND P4, PT, R90, UR7, !P0 ;  /* 0x000000075a007c0c */ /* 0x000fc4000c781270 */
[----:B------:R-:W-:Y:S01]  /*a590*/  LEA.HI.X.SX32 R7, R15, R32, 0x1, P6 ;  /* 0x000000200f077211 */ /* 0x000fe200030f0eff */
[----:B------:R-:W-:Y:S01]  /*a5a0*/  IMAD R15, R3, 0x2, R13 ;  /* 0x00000002030f7824 */ /* 0x000fe200078e020d */
[----:B0-----:R-:W-:Y:S02]  /*a5b0*/  LEA R8, P6, R13, R2, 0x1 ;  /* 0x000000020d087211 */ /* 0x001fe400078c08ff */
[----:B----4-:R-:W-:Y:S02]  /*a5c0*/  ISETP.LT.AND P5, PT, R17, UR7, !P0 ;  /* 0x0000000711007c0c */ /* 0x010fe4000c7a1270 */
[----:B------:R-:W4:Y:S01]  /*a5d0*/  LDL.LU R17, [R1+0xa0] ;  /* 0x0000a00001117983 */ /* 0x000f220000300800 */
[----:B------:R-:W-:Y:S02]  /*a5e0*/  ISETP.LT.AND P2, PT, R89, UR7, !P0 ;  /* 0x0000000759007c0c */ /* 0x000fe4000c741270 */
[----:B------:R-:W-:Y:S02]  /*a5f0*/  LEA.HI.X.SX32 R9, R13, R32, 0x1, P6 ;  /* 0x000000200d097211 */ /* 0x000fe400030f0eff */
[----:B------:R-:W-:Y:S01]  /*a600*/  LEA R10, P6, R15, R2, 0x1 ;  /* 0x000000020f0a7211 */ /* 0x000fe200078c08ff */
[----:B------:R0:W-:Y:S01]  /*a610*/  @P3 STG.E.U16 desc[UR14][R4.64], R22 ;  /* 0x0000001604003986 */ /* 0x0001e2000c10150e */
[----:B------:R-:W-:-:S02]  /*a620*/  PRMT R20, R20, 0x7632, R20 ;  /* 0x0000763214147816 */ /* 0x000fc40000000014 */
[----:B------:R-:W-:Y:S01]  /*a630*/  LEA.HI.X.SX32 R11, R15, R32, 0x1, P6 ;  /* 0x000000200f0b7211 */ /* 0x000fe200030f0eff */
[----:B------:R1:W-:Y:S04]  /*a640*/  @P4 STG.E.U16 desc[UR14][R6.64], R23 ;  /* 0x0000001706004986 */ /* 0x0003e8000c10150e */
[----:B------:R-:W-:Y:S01]  /*a650*/  @P1 STG.E.U16 desc[UR14][R8.64], R20 ;  /* 0x0000001408001986 */ /* 0x000fe2000c10150e */
[----:B0-----:R-:W-:-:S05]  /*a660*/  PRMT R5, R21, 0x7632, R5 ;  /* 0x0000763215057816 */ /* 0x001fca0000000005 */
[----:B------:R0:W-:Y:S01]  /*a670*/  @P2 STG.E.U16 desc[UR14][R10.64], R5 ;  /* 0x000000050a002986 */ /* 0x0001e2000c10150e */
[----:B---3--:R-:W-:-:S03]  /*a680*/  ISETP.LT.AND P4, PT, R12, UR7, !P0 ;  /* 0x000000070c007c0c */ /* 0x008fc6000c781270 */
[----:B------:R-:W3:Y:S01]  /*a690*/  LDL.LU R12, [R1+0x9c] ;  /* 0x00009c00010c7983 */ /* 0x000ee20000300800 */
[----:B------:R-:W-:-:S03]  /*a6a0*/  ISETP.LT.AND P1, PT, R16, UR7, !P0 ;  /* 0x0000000710007c0c */ /* 0x000fc6000c721270 */
[----:B------:R-:W3:Y:S04]  /*a6b0*/  LDL.LU R19, [R1+0x98] ;  /* 0x0000980001137983 */ /* 0x000ee80000300800 */
[----:B------:R-:W3:Y:S04]  /*a6c0*/  LDL.LU R16, [R1+0x94] ;  /* 0x0000940001107983 */ /* 0x000ee80000300800 */
[----:B------:R-:W3:Y:S01]  /*a6d0*/  LDL.LU R18, [R1+0x90] ;  /* 0x0000900001127983 */ /* 0x000ee20000300800 */
[----:B--2---:R-:W-:-:S03]  /*a6e0*/  ISETP.LT.AND P2, PT, R14, UR7, !P0 ;  /* 0x000000070e007c0c */ /* 0x004fc6000c741270 */
[----:B------:R-:W2:Y:S01]  /*a6f0*/  LDL.LU R14, [R1+0x8c] ;  /* 0x00008c00010e7983 */ /* 0x000ea20000300800 */
[----:B------:R-:W-:-:S04]  /*a700*/  IMAD R13, R3, 0x2, R15 ;  /* 0x00000002030d7824 */ /* 0x000fc800078e020f */
[----:B-1----:R-:W-:Y:S01]  /*a710*/  IMAD R7, R3, 0x2, R13 ;  /* 0x0000000203077824 */ /* 0x002fe200078e020d */
[----:B------:R-:W-:-:S04]  /*a720*/  LEA R4, P6, R13, R2, 0x1 ;  /* 0x000000020d047211 */ /* 0x000fc800078c08ff */
[----:B0-----:R-:W-:Y:S01]  /*a730*/  LEA.HI.X.SX32 R5, R13, R32, 0x1, P6 ;  /* 0x000000200d057211 */ /* 0x001fe200030f0eff */
[----:B------:R-:W-:Y:S01]  /*a740*/  IMAD R13, R3, 0x2, R7 ;  /* 0x00000002030d7824 */ /* 0x000fe200078e0207 */
[----:B------:R-:W-:Y:S02]  /*a750*/  LEA R6, P6, R7, R2, 0x1 ;  /* 0x0000000207067211 */ /* 0x000fe400078c08ff */
[----:B------:R-:W-:Y:S01]  /*a760*/  PRMT R22, R22, 0x7632, R22 ;  /* 0x0000763216167816 */ /* 0x000fe20000000016 */
[----:B------:R-:W-:Y:S01]  /*a770*/  IMAD R11, R3, 0x2, R13 ;  /* 0x00000002030b7824 */ /* 0x000fe200078e020d */
[----:B------:R-:W-:Y:S02]  /*a780*/  LEA.HI.X.SX32 R7, R7, R32, 0x1, P6 ;  /* 0x0000002007077211 */ /* 0x000fe400030f0eff */
[C---:B------:R-:W-:Y:S02]  /*a790*/  LEA R8, P6, R13.reuse, R2, 0x1 ;  /* 0x000000020d087211 */ /* 0x040fe400078c08ff */
[----:B------:R-:W-:Y:S01]  /*a7a0*/  ISETP.LT.AND P3, PT, R88, UR7, !P0 ;  /* 0x0000000758007c0c */ /* 0x000fe2000c761270 */
[----:B------:R0:W-:Y:S01]  /*a7b0*/  @P5 STG.E.U16 desc[UR14][R4.64], R22 ;  /* 0x0000001604005986 */ /* 0x0001e2000c10150e */
[----:B------:R-:W-:Y:S01]  /*a7c0*/  LEA.HI.X.SX32 R9, R13, R32, 0x1, P6 ;  /* 0x000000200d097211 */ /* 0x000fe200030f0eff */
[----:B------:R-:W-:Y:S01]  /*a7d0*/  IMAD R13, R3, 0x2, R11 ;  /* 0x00000002030d7824 */ /* 0x000fe200078e020b */
[----:B------:R-:W-:-:S02]  /*a7e0*/  LEA R10, P6, R11, R2, 0x1 ;  /* 0x000000020b0a7211 */ /* 0x000fc400078c08ff */
[----:B------:R-:W-:Y:S01]  /*a7f0*/  PRMT R23, R23, 0x7632, R23 ;  /* 0x0000763217177816 */ /* 0x000fe20000000017 */
[----:B------:R-:W-:Y:S01]  /*a800*/  IMAD R15, R3, 0x2, R13 ;  /* 0x00000002030f7824 */ /* 0x000fe200078e020d */
[----:B------:R-:W-:Y:S02]  /*a810*/  LEA.HI.X.SX32 R11, R11, R32, 0x1, P6 ;  /* 0x000000200b0b7211 */ /* 0x000fe400030f0eff */
[----:B----4-:R-:W-:Y:S02]  /*a820*/  ISETP.LT.AND P5, PT, R17, UR7, !P0 ;  /* 0x0000000711007c0c */ /* 0x010fe4000c7a1270 */
[----:B------:R-:W4:Y:S01]  /*a830*/  LDL.LU R17, [R1+0x88] ;  /* 0x0000880001117983 */ /* 0x000f220000300800 */
[----:B0-----:R-:W-:-:S03]  /*a840*/  LEA R4, P6, R13, R2, 0x1 ;  /* 0x000000020d047211 */ /* 0x001fc600078c08ff */
[----:B------:R0:W-:Y:S01]  /*a850*/  @P3 STG.E.U16 desc[UR14][R6.64], R23 ;  /* 0x0000001706003986 */ /* 0x0001e2000c10150e */
[----:B------:R-:W-:-:S03]  /*a860*/  LEA.HI.X.SX32 R5, R13, R32, 0x1, P6 ;  /* 0x000000200d057211 */ /* 0x000fc600030f0eff */
[----:B------:R1:W-:Y:S04]  /*a870*/  @P4 STG.E.U16 desc[UR14][R8.64], R24 ;  /* 0x0000001808004986 */ /* 0x0003e8000c10150e */
[----:B------:R-:W4:Y:S01]  /*a880*/  LDS.128 R20, [R0+UR12] ;  /* 0x0000000c00147984 */ /* 0x000f220008000c00 */
[----:B0-----:R-:W-:-:S03]  /*a890*/  LEA R6, P6, R15, R2, 0x1 ;  /* 0x000000020f067211 */ /* 0x001fc600078c08ff */
[----:B------:R0:W-:Y:S01]  /*a8a0*/  @P1 STG.E.U16 desc[UR14][R10.64], R25 ;  /* 0x000000190a001986 */ /* 0x0001e2000c10150e */
[----:B------:R-:W-:-:S03]  /*a8b0*/  LEA.HI.X.SX32 R7, R15, R32, 0x1, P6 ;  /* 0x000000200f077211 */ /* 0x000fc600030f0eff */
        /* <DEDUP_REMOVED lines=8> */
[----:B------:R-:W-:Y:S01]  /*a940*/  IMAD R13, R3, 0x2, R15 ;  /* 0x00000002030d7824 */ /* 0x000fe200078e020f */
[----:B------:R-:W-:Y:S02]  /*a950*/  ISETP.LT.AND P4, PT, R19, UR7, !P0 ;  /* 0x0000000713007c0c */ /* 0x000fe4000c781270 */
[----:B-1----:R-:W-:Y:S02]  /*a960*/  PRMT R24, R24, 0x7632, R24 ;  /* 0x0000763218187816 */ /* 0x002fe40000000018 */
[----:B------:R-:W-:Y:S01]  /*a970*/  LEA R8, P6, R13, R2, 0x1 ;  /* 0x000000020d087211 */ /* 0x000fe200078c08ff */
[----:B------:R-:W-:Y:S01]  /*a980*/  IMAD R15, R3, 0x2, R13 ;  /* 0x00000002030f7824 */ /* 0x000fe200078e020d */
[----:B------:R-:W2:Y:S02]  /*a990*/  LDL.LU R19, [R1+0x78] ;  /* 0x0000780001137983 */ /* 0x000ea40000300800 */
[----:B------:R-:W-:Y:S01]  /*a9a0*/  LEA.HI.X.SX32 R9, R13, R32, 0x1, P6 ;  /* 0x000000200d097211 */ /* 0x000fe200030f0eff */
[----:B------:R-:W-:Y:S01]  /*a9b0*/  IMAD R13, R3, 0x2, R15 ;  /* 0x00000002030d7824 */ /* 0x000fe200078e020f */
[----:B0-----:R-:W-:-:S03]  /*a9c0*/  LEA R10, P6, R15, R2, 0x1 ;  /* 0x000000020f0a7211 */ /* 0x001fc600078c08ff */
[----:B------:R-:W-:Y:S01]  /*a9d0*/  @P3 STG.E.U16 desc[UR14][R8.64], R24 ;  /* 0x0000001808003986 */ /* 0x000fe2000c10150e */
[----:B------:R-:W-:Y:S02]  /*a9e0*/  PRMT R5, R25, 0x7632, R5 ;  /* 0x0000763219057816 */ /* 0x000fe40000000005 */
[----:B------:R-:W-:Y:S01]  /*a9f0*/  LEA.HI.X.SX32 R11, R15, R32, 0x1, P6 ;  /* 0x000000200f0b7211 */ /* 0x000fe200030f0eff */
[----:B------:R-:W-:Y:S01]  /*aa00*/  IMAD R7, R3, 0x2, R13 ;  /* 0x0000000203077824 */ /* 0x000fe200078e020d */
[----:B------:R-:W-:Y:S02]  /*aa10*/  LEA R4, P6, R13, R2, 0x1 ;  /* 0x000000020d047211 */ /* 0x000fe400078c08ff */
[----:B------:R-:W-:Y:S01]  /*aa20*/  ISETP.LT.AND P2, PT, R18, UR7, !P0 ;  /* 0x0000000712007c0c */ /* 0x000fe2000c741270 */
[----:B------:R0:W-:Y:S01]  /*aa30*/  @P4 STG.E.U16 desc[UR14][R10.64], R5 ;  /* 0x000000050a004986 */ /* 0x0001e2000c10150e */
[----:B----4-:R-:W-:-:S03]  /*aa40*/  ISETP.LT.AND P3, PT, R17, UR7, !P0 ;  /* 0x0000000711007c0c */ /* 0x010fc6000c761270 */
[----:B------:R-:W4:Y:S01]  /*aa50*/  LDL.LU R17, [R1+0x74] ;  /* 0x0000740001117983 */ /* 0x000f220000300800 */
[----:B0-----:R-:W-:Y:S02]  /*aa60*/  LEA.HI.X.SX32 R5, R13, R32, 0x1, P6 ;  /* 0x000000200d057211 */ /* 0x001fe400030f0eff */
[----:B------:R-:W-:Y:S01]  /*aa70*/  LEA R6, P6, R7, R2, 0x1 ;  /* 0x0000000207067211 */ /* 0x000fe200078c08ff */
[----:B------:R-:W-:Y:S01]  /*aa80*/  IMAD R13, R3, 0x2, R7 ;  /* 0x00000002030d7824 */ /* 0x000fe200078e0207 */
[----:B------:R-:W-:Y:S02]  /*aa90*/  PRMT R26, R26, 0x7632, R26 ;  /* 0x000076321a1a7816 */ /* 0x000fe4000000001a */
[----:B------:R-:W-:Y:S02]  /*aaa0*/  PRMT R27, R27, 0x7632, R27 ;  /* 0x000076321b1b7816 */ /* 0x000fe4000000001b */
[----:B------:R-:W-:Y:S01]  /*aab0*/  LEA.HI.X.SX32 R7, R7, R32, 0x1, P6 ;  /* 0x0000002007077211 */ /* 0x000fe200030f0eff */
[----:B------:R0:W-:Y:S04]  /*aac0*/  @P1 STG.E.U16 desc[UR14][R4.64], R26 ;  /* 0x0000001a04001986 */ /* 0x0001e8000c10150e */
[----:B------:R1:W-:Y:S01]  /*aad0*/  @P2 STG.E.U16 desc[UR14][R6.64], R27 ;  /* 0x0000001b06002986 */ /* 0x0003e2000c10150e */
[----:B---3--:R-:W-:-:S03]  /*aae0*/  ISETP.LT.AND P4, PT, R12, UR7, !P0 ;  /* 0x000000070c007c0c */ /* 0x008fc6000c781270 */
[----:B------:R-:W3:Y:S04]  /*aaf0*/  LDL.LU R12, [R1+0x70] ;  /* 0x00007000010c7983 */ /* 0x000ee80000300800 */
[----:B------:R-:W3:Y:S01]  /*ab00*/  LDL.LU R18, [R1+0x6c] ;  /* 0x00006c0001127983 */ /* 0x000ee20000300800 */
[----:B------:R-:W-:-:S03]  /*ab10*/  ISETP.LT.AND P1, PT, R16, UR7, !P0 ;  /* 0x0000000710007c0c */ /* 0x000fc6000c721270 */
        /* <DEDUP_REMOVED lines=14> */
[----:B------:R-:W-:Y:S01]  /*ac00*/  IMAD R13, R3, 0x2, R15 ;  /* 0x00000002030d7824 */ /* 0x000fe200078e020f */
[----:B-1----:R-:W-:-:S02]  /*ac10*/  LEA R6, P6, R15, R2, 0x1 ;  /* 0x000000020f067211 */ /* 0x002fc400078c08ff */
[----:B------:R-:W-:Y:S02]  /*ac20*/  ISETP.LT.AND P5, PT, R19, UR7, !P0 ;  /* 0x0000000713007c0c */ /* 0x000fe4000c7a1270 */
[----:B------:R-:W-:Y:S01]  /*ac30*/  LEA.HI.X.SX32 R7, R15, R32, 0x1, P6 ;  /* 0x000000200f077211 */ /* 0x000fe200030f0eff */
[----:B------:R-:W-:Y:S01]  /*ac40*/  IMAD R15, R3, 0x2, R13 ;  /* 0x00000002030f7824 */ /* 0x000fe200078e020d */
[----:B0-----:R-:W-:Y:S02]  /*ac50*/  LEA R8, P6, R13, R2, 0x1 ;  /* 0x000000020d087211 */ /* 0x001fe400078c08ff */
[----:B----4-:R-:W-:Y:S02]  /*ac60*/  ISETP.LT.AND P3, PT, R17, UR7, !P0 ;  /* 0x0000000711007c0c */ /* 0x010fe4000c761270 */
[----:B------:R-:W4:Y:S01]  /*ac70*/  LDL.LU R17, [R1+0x60] ;  /* 0x0000600001117983 */ /* 0x000f220000300800 */
[----:B------:R-:W-:Y:S02]  /*ac80*/  LEA.HI.X.SX32 R9, R13, R32, 0x1, P6 ;  /* 0x000000200d097211 */ /* 0x000fe400030f0eff */
[----:B------:R-:W-:-:S02]  /*ac90*/  LEA R10, P6, R15, R2, 0x1 ;  /* 0x000000020f0a7211 */ /* 0x000fc400078c08ff */
[----:B------:R-:W-:Y:S02]  /*aca0*/  PRMT R28, R28, 0x7632, R28 ;  /* 0x000076321c1c7816 */ /* 0x000fe4000000001c */
[----:B------:R-:W-:Y:S02]  /*acb0*/  LEA.HI.X.SX32 R11, R15, R32, 0x1, P6 ;  /* 0x000000200f0b7211 */ /* 0x000fe400030f0eff */
[----:B------:R-:W-:Y:S01]  /*acc0*/  PRMT R29, R29, 0x7632, R29 ;  /* 0x000076321d1d7816 */ /* 0x000fe2000000001d */
[----:B------:R0:W-:Y:S04]  /*acd0*/  @P4 STG.E.U16 desc[UR14][R4.64], R30 ;  /* 0x0000001e04004986 */ /* 0x0001e8000c10150e */
[----:B------:R-:W-:Y:S04]  /*ace0*/  @P1 STG.E.U16 desc[UR14][R6.64], R31 ;  /* 0x0000001f06001986 */ /* 0x000fe8000c10150e */
[----:B------:R1:W-:Y:S04]  /*acf0*/  @P2 STG.E.U16 desc[UR14][R8.64], R28 ;  /* 0x0000001c08002986 */ /* 0x0003e8000c10150e */
[----:B------:R1:W-:Y:S01]  /*ad00*/  @P5 STG.E.U16 desc[UR14][R10.64], R29 ;  /* 0x0000001d0a005986 */ /* 0x0003e2000c10150e */
[----:B---3--:R-:W-:-:S03]  /*ad10*/  ISETP.LT.AND P4, PT, R12, UR7, !P0 ;  /* 0x000000070c007c0c */ /* 0x008fc6000c781270 */
[----:B------:R-:W3:Y:S01]  /*ad20*/  LDL.LU R12, [R1+0x5c] ;  /* 0x00005c00010c7983 */ /* 0x000ee20000300800 */
[----:B------:R-:W-:-:S03]  /*ad30*/  ISETP.LT.AND P2, PT, R16, UR7, !P0 ;  /* 0x0000000710007c0c */ /* 0x000fc6000c741270 */
[----:B------:R-:W3:Y:S01]  /*ad40*/  LDL.LU R16, [R1+0x58] ;  /* 0x0000580001107983 */ /* 0x000ee20000300800 */
[----:B--2---:R-:W-:-:S03]  /*ad50*/  ISETP.LT.AND P5, PT, R14, UR7, !P0 ;  /* 0x000000070e007c0c */ /* 0x004fc6000c7a1270 */
[----:B------:R-:W2:Y:S04]  /*ad60*/  LDL.LU R14, [R1+0x54] ;  /* 0x00005400010e7983 */ /* 0x000ea80000300800 */
[----:B------:R-:W2:Y:S01]  /*ad70*/  LDL.LU R0, [R1+0x50] ;  /* 0x0000500001007983 */ /* 0x000ea20000300800 */
[----:B0-----:R-:W-:-:S04]  /*ad80*/  IMAD R5, R3, 0x2, R15 ;  /* 0x0000000203057824 */ /* 0x001fc800078e020f */
[----:B------:R-:W-:Y:S01]  /*ad90*/  IMAD R13, R3, 0x2, R5 ;  /* 0x00000002030d7824 */ /* 0x000fe200078e0205 */
[----:B------:R-:W-:-:S04]  /*ada0*/  LEA R4, P6, R5, R2, 0x1 ;  /* 0x0000000205047211 */ /* 0x000fc800078c08ff */
[----:B------:R-:W-:Y:S01]  /*adb0*/  LEA.HI.X.SX32 R5, R5, R32, 0x1, P6 ;  /* 0x0000002005057211 */ /* 0x000fe200030f0eff */
[----:B-1----:R-:W-:Y:S01]  /*adc0*/  IMAD R9, R3, 0x2, R13 ;  /* 0x0000000203097824 */ /* 0x002fe200078e020d */
[C---:B------:R-:W-:Y:S02]  /*add0*/  LEA R6, P6, R13.reuse, R2, 0x1 ;  /* 0x000000020d067211 */ /* 0x040fe400078c08ff */
[----:B------:R-:W-:Y:S02]  /*ade0*/  PRMT R30, R30, 0x7632, R30 ;  /* 0x000076321e1e7816 */ /* 0x000fe4000000001e */
[----:B------:R-:W-:Y:S01]  /*adf0*/  LEA.HI.X.SX32 R7, R13, R32, 0x1, P6 ;  /* 0x000000200d077211 */ /* 0x000fe200030f0eff */
[----:B------:R-:W-:Y:S01]  /*ae00*/  IMAD R13, R3, 0x2, R9 ;  /* 0x00000002030d7824 */ /* 0x000fe200078e0209 */
[----:B------:R-:W-:Y:S01]  /*ae10*/  ISETP.LT.AND P1, PT, R18, UR7, !P0 ;  /* 0x0000000712007c0c */ /* 0x000fe2000c721270 */
[----:B------:R0:W-:Y:S01]  /*ae20*/  @P3 STG.E.U16 desc[UR14][R4.64], R30 ;  /* 0x0000001e04003986 */ /* 0x0001e2000c10150e */
[----:B------:R-:W-:Y:S01]  /*ae30*/  PRMT R31, R31, 0x7632, R31 ;  /* 0x000076321f1f7816 */ /* 0x000fe2000000001f */
[----:B------:R-:W-:Y:S01]  /*ae40*/  IMAD R15, R3, 0x2, R13 ;  /* 0x00000002030f7824 */ /* 0x000fe200078e020d */
[----:B------:R-:W-:-:S02]  /*ae50*/  LEA R10, P6, R13, R2, 0x1 ;  /* 0x000000020d0a7211 */ /* 0x000fc400078c08ff */
[----:B------:R-:W-:Y:S02]  /*ae60*/  LEA R8, P3, R9, R2, 0x1 ;  /* 0x0000000209087211 */ /* 0x000fe400078608ff */
[-C--:B------:R-:W-:Y:S01]  /*ae70*/  LEA.HI.X.SX32 R11, R13, R32.reuse, 0x1, P6 ;  /* 0x000000200d0b7211 */ /* 0x080fe200030f0eff */
[----:B------:R-:W-:Y:S01]  /*ae80*/  IMAD R13, R3, 0x2, R15 ;  /* 0x00000002030d7824 */ /* 0x000fe200078e020f */
[----:B------:R-:W-:Y:S01]  /*ae90*/  LEA.HI.X.SX32 R9, R9, R32, 0x1, P3 ;  /* 0x0000002009097211 */ /* 0x000fe200018f0eff */
[----:B------:R1:W-:Y:S01]  /*aea0*/  @P4 STG.E.U16 desc[UR14][R6.64], R31 ;  /* 0x0000001f06004986 */ /* 0x0003e2000c10150e */
[----:B----4-:R-:W-:Y:S01]  /*aeb0*/  ISETP.LT.AND P4, PT, R17, UR7, !P0 ;  /* 0x0000000711007c0c */ /* 0x010fe2000c781270 */
[----:B------:R-:W-:Y:S02]  /*aec0*/  IMAD R17, R3, 0x2, R13 ;  /* 0x0000000203117824 */ /* 0x000fe400078e020d */
[----:B------:R-:W-:Y:S01]  /*aed0*/  @P1 STG.E.U16 desc[UR14][R8.64], R20 ;  /* 0x0000001408001986 */ /* 0x000fe2000c10150e */
[----:B0-----:R-:W-:Y:S01]  /*aee0*/  LEA R4, P1, R15, R2, 0x1 ;  /* 0x000000020f047211 */ /* 0x001fe200078208ff */
[----:B------:R-:W-:-:S03]  /*aef0*/  IMAD R19, R3, 0x2, R17 ;  /* 0x0000000203137824 */ /* 0x000fc600078e0211 */
[----:B------:R-:W-:Y:S01]  /*af00*/  LEA.HI.X.SX32 R5, R15, R32, 0x1, P1 ;  /* 0x000000200f057211 */ /* 0x000fe200008f0eff */
[----:B------:R-:W-:Y:S01]  /*af10*/  IMAD R15, R3, 0x2, R19 ;  /* 0x00000002030f7824 */ /* 0x000fe200078e0213 */
[----:B------:R0:W-:Y:S01]  /*af20*/  @P2 STG.E.U16 desc[UR14][R10.64], R21 ;  /* 0x000000150a002986 */ /* 0x0001e2000c10150e */
[----:B-1----:R-:W-:-:S04]  /*af30*/  LEA R6, P2, R13, R2, 0x1 ;  /* 0x000000020d067211 */ /* 0x002fc800078408ff */
[----:B------:R-:W-:Y:S02]  /*af40*/  LEA.HI.X.SX32 R7, R13, R32, 0x1, P2 ;  /* 0x000000200d077211 */ /* 0x000fe400010f0eff */
[----:B0-----:R-:W-:-:S04]  /*af50*/  LEA R10, P1, R15, R2, 0x1 ;  /* 0x000000020f0a7211 */ /* 0x001fc800078208ff */
[----:B------:R-:W-:Y:S01]  /*af60*/  LEA.HI.X.SX32 R11, R15, R32, 0x1, P1 ;  /* 0x000000200f0b7211 */ /* 0x000fe200008f0eff */
[----:B------:R-:W-:Y:S01]  /*af70*/  IMAD R3, R3, 0x2, R15 ;  /* 0x0000000203037824 */ /* 0x000fe200078e020f */
[----:B------:R-:W-:Y:S01]  /*af80*/  PRMT R20, R20, 0x7632, R20 ;  /* 0x0000763214147816 */ /* 0x000fe20000000014 */
[----:B------:R0:W-:Y:S01]  /*af90*/  @P5 STG.E.U16 desc[UR14][R4.64], R22 ;  /* 0x0000001604005986 */ /* 0x0001e2000c10150e */
[----:B------:R-:W-:-:S03]  /*afa0*/  PRMT R21, R21, 0x7632, R21 ;  /* 0x0000763215157816 */ /* 0x000fc60000000015 */
[----:B------:R1:W-:Y:S01]  /*afb0*/  @P4 STG.E.U16 desc[UR14][R6.64], R23 ;  /* 0x0000001706004986 */ /* 0x0003e2000c10150e */
[----:B0-----:R-:W-:Y:S02]  /*afc0*/  PRMT R5, R22, 0x7632, R5 ;  /* 0x0000763216057816 */ /* 0x001fe40000000005 */
[----:B---3--:R-:W-:Y:S02]  /*afd0*/  ISETP.LT.AND P3, PT, R12, UR7, !P0 ;  /* 0x000000070c007c0c */ /* 0x008fe4000c761270 */
[C---:B------:R-:W-:Y:S02]  /*afe0*/  LEA R12, P6, R17.reuse, R2, 0x1 ;  /* 0x00000002110c7211 */ /* 0x040fe400078c08ff */
[----:B------:R-:W-:Y:S02]  /*aff0*/  ISETP.LT.AND P2, PT, R16, UR7, !P0 ;  /* 0x0000000710007c0c */ /* 0x000fe4000c741270 */
[----:B------:R-:W-:Y:S02]  /*b000*/  LEA.HI.X.SX32 R13, R17, R32, 0x1, P6 ;  /* 0x00000020110d7211 */ /* 0x000fe400030f0eff */
[----:B------:R-:W-:-:S02]  /*b010*/  LEA R8, P6, R19, R2, 0x1 ;  /* 0x0000000213087211 */ /* 0x000fc400078c08ff */
[----:B--2---:R-:W-:Y:S02]  /*b020*/  ISETP.LT.AND P1, PT, R14, UR7, !P0 ;  /* 0x000000070e007c0c */ /* 0x004fe4000c721270 */
[----:B------:R-:W-:Y:S02]  /*b030*/  ISETP.LT.AND P0, PT, R0, UR7, !P0 ;  /* 0x0000000700007c0c */ /* 0x000fe4000c701270 */
[----:B------:R-:W-:Y:S01]  /*b040*/  LEA.HI.X.SX32 R9, R19, R32, 0x1, P6 ;  /* 0x0000002013097211 */ /* 0x000fe200030f0eff */
[----:B------:R1:W-:Y:S01]  /*b050*/  @P3 STG.E.U16 desc[UR14][R12.64], R20 ;  /* 0x000000140c003986 */ /* 0x0003e2000c10150e */
[----:B------:R-:W-:-:S03]  /*b060*/  LEA R2, P6, R3, R2, 0x1 ;  /* 0x0000000203027211 */ /* 0x000fc600078c08ff */
[----:B------:R1:W-:Y:S01]  /*b070*/  @P2 STG.E.U16 desc[UR14][R8.64], R21 ;  /* 0x0000001508002986 */ /* 0x0003e2000c10150e */
[----:B------:R-:W-:-:S03]  /*b080*/  LEA.HI.X.SX32 R3, R3, R32, 0x1, P6 ;  /* 0x0000002003037211 */ /* 0x000fc600030f0eff */
[----:B------:R1:W-:Y:S02]  /*b090*/  @P1 STG.E.U16 desc[UR14][R10.64], R5 ;  /* 0x000000050a001986 */ /* 0x0003e4000c10150e */
[----:B------:R-:W-:Y:S05]  /*b0a0*/  @!P0 EXIT ;  /* 0x000000000000894d */ /* 0x000fea0003800000 */
[----:B-1----:R-:W-:-:S05]  /*b0b0*/  PRMT R23, R23, 0x7632, R23 ;  /* 0x0000763217177816 */ /* 0x002fca0000000017 */
[----:B------:R-:W-:Y:S01]  /*b0c0*/  STG.E.U16 desc[UR14][R2.64], R23 ;  /* 0x0000001702007986 */ /* 0x000fe2000c10150e */
[----:B------:R-:W-:Y:S05]  /*b0d0*/  EXIT ;  /* 0x000000000000794d */ /* 0x000fea0003800000 */
.L_x_2:
[----:B------:R-:W-:-:S00]  /*b0e0*/  BRA `(.L_x_2) ;  /* 0xfffffffc00fc7947 */ /* 0x000fc0000383ffff */
[----:B------:R-:W-:-:S00]  /*b0f0*/  NOP ;  /* 0x0000000000007918 */ /* 0x000fc00000000000 */
        /* <DEDUP_REMOVED lines=8> */
.L_x_3:


//--------------------- .nv.shared.matmul_kernel  --------------------------
	.section	.nv.shared.matmul_kernel,"aw",@nobits
	.sectionflags	@""
	.align	16
	.zero		1024


//--------------------- .nv.shared.reserved.0     --------------------------
	.section	.nv.shared.reserved.0,"aw",@nobits
	.weak		__nv_reservedSMEM_offset_0_alias
	.size		__nv_reservedSMEM_offset_0_alias, 0, 0
	.other		__nv_reservedSMEM_offset_0_alias,@"STO_CUDA_RESERVED_SHARED STV_DEFAULT"
__nv_reservedSMEM_offset_0_alias:
	.zero		0


//--------------------- .nv.constant0.matmul_kernel --------------------------
	.section	.nv.constant0.matmul_kernel,"a",@progbits
	.sectionflags	@""
	.align	4
.nv.constant0.matmul_kernel:
	.zero		608


//--------------------- SYMBOLS --------------------------

	.type		.nv.reservedSmem.offset0,@object
	.size		.nv.reservedSmem.offset0,0x4
